// auto-generated by cutlass_sweep.gemm — config: {"arch": "sm_90", "cluster_m": 1, "cluster_n": 1, "dtype": "int8", "dtype_b": "int8", "layout": "nt", "stages": 0, "tile_k": 128, "tile_m": 128, "tile_n": 384}
#include "cutlass/cutlass.h"
#include "cutlass/gemm/collective/collective_builder.hpp"
#include "cutlass/gemm/device/gemm_universal_adapter.h"
#include "cutlass/gemm/kernel/gemm_universal.hpp"
#include "cutlass/epilogue/collective/collective_builder.hpp"

using ElemA = int8_t;
using ElemB = int8_t;
using ElemCD = int8_t;
using Acc  = int32_t;
using TileShape    = cute::Shape<cute::_128, cute::_384, cute::_128>;
using ClusterShape = cute::Shape<cute::_1, cute::_1, cute::_1>;

using CollectiveEpilogue = typename cutlass::epilogue::collective::CollectiveBuilder<
    cutlass::arch::Sm90, cutlass::arch::OpClassTensorOp,
    TileShape, ClusterShape,
    cutlass::epilogue::collective::EpilogueTileAuto,
    Acc, Acc,
    ElemCD, cutlass::layout::RowMajor, 128 / cutlass::sizeof_bits<ElemCD>::value,
    ElemCD, cutlass::layout::RowMajor, 128 / cutlass::sizeof_bits<ElemCD>::value,
    cutlass::epilogue::collective::EpilogueScheduleAuto
  >::CollectiveOp;

using CollectiveMainloop = typename cutlass::gemm::collective::CollectiveBuilder<
    cutlass::arch::Sm90, cutlass::arch::OpClassTensorOp,
    ElemA, cutlass::layout::RowMajor, 128 / cutlass::sizeof_bits<ElemA>::value,
    ElemB, cutlass::layout::ColumnMajor, 128 / cutlass::sizeof_bits<ElemB>::value,
    Acc,
    TileShape, ClusterShape,
    cutlass::gemm::collective::StageCountAutoCarveout<static_cast<int>(sizeof(typename CollectiveEpilogue::SharedStorage))>,
    cutlass::gemm::collective::KernelScheduleAuto
  >::CollectiveOp;

using GemmKernel = cutlass::gemm::kernel::GemmUniversal<
    cute::Shape<int,int,int,int>,
    CollectiveMainloop,
    CollectiveEpilogue
>;
using Gemm = cutlass::gemm::device::GemmUniversalAdapter<GemmKernel>;

// Force the device kernel symbol into the cubin without needing a host main.
auto* _anchor = &cutlass::device_kernel<GemmKernel>;


// ===== COMPILED SASS (sm_90a) =====

	.target	sm_90a

	.elftype	@"ET_EXEC"


//--------------------- .note.nv.tkinfo           --------------------------
	.section	.note.nv.tkinfo,"",@"SHT_NOTE"
	.sectionflags	@"SHF_NOTE_NV_TKINFO"
	.tkinfo
        /*0018*/ 	.word	0x00000002
        /*0030*/ 	.string	""
        /*0030*/ 	.string	"ptxas"
        /*0030*/ 	.string	"Cuda compilation tools, release 13.0, V13.0.88"
        /*0030*/ 	.string	"Build cuda_13.0.r13.0/compiler.36424714_0"
        /*0030*/ 	.string	"-arch sm_90a -m 64 "



//--------------------- .note.nv.cuinfo           --------------------------
	.section	.note.nv.cuinfo,"",@"SHT_NOTE"
	.sectionflags	@"SHF_NOTE_NV_CUINFO"
        /*0018*/ 	.short	0x0002
        /*001a*/ 	.short	0x005a
        /*001c*/ 	.short	0x0082
	.zero		2


//--------------------- .nv.info                  --------------------------
	.section	.nv.info,"",@"SHT_CUDA_INFO"
	.align	4


	//----- nvinfo : EIATTR_REGCOUNT
	.align		4
        /*0000*/ 	.byte	0x04, 0x2f
        /*0002*/ 	.short	(.L_15 - .L_14)
	.align		4
.L_14:
        /*0004*/ 	.word	index@(_ZN7cutlass13device_kernelINS_4gemm6kernel13GemmUniversalIN4cute5tupleIJiiiiEEENS1_10collective13CollectiveMmaINS1_34MainloopSm90TmaGmmaWarpSpecializedILi3ENS5_IJNS4_1CILi1EEESB_SB_EEENS1_35KernelTmaWarpSpecializedCooperativeEEENS5_IJNSA_ILi128EEENSA_ILi384EEESF_EEEaNS5_IJlSB_lEEEaSI_NS4_8TiledMMAINS4_8MMA_AtomIJNS4_4SM904GMMA27MMA_64x192x32_S32S8S8_SS_TNEEEENS4_6LayoutINS5_IJNSA_ILi2EEESB_SB_EEENS5_IJSB_NSA_ILi0EEESS_EEEEENS5_IJNS4_10UnderscoreESV_SV_EEEEENS4_13SM90_TMA_LOADENS4_14ComposedLayoutINS4_7SwizzleILi3ELi4ELi3EEENS4_18smem_ptr_flag_bitsILi8EEENSP_INS5_IJNSA_ILi8EEESF_EEENS5_IJSF_SB_EEEEEEEvNS4_8identityESY_S18_vS19_EENS_8epilogue10collective6detail29Sm90TmaWarpSpecializedAdapterINS1C_15DefaultEpilogueIaSI_SI_NS1B_6thread17LinearCombinationIaLi1EiiLNS1G_9ScaleType4KindE0ELNS_15FloatRoundStyleE2EaEENS1_15EpilogueDefaultEEEEEvvEEEEvNT_6ParamsE)
        /*0008*/ 	.word	0x000000a8


	//----- nvinfo : EIATTR_FRAME_SIZE
	.align		4
.L_15:
        /*000c*/ 	.byte	0x04, 0x11
        /*000e*/ 	.short	(.L_17 - .L_16)
	.align		4
.L_16:
        /*0010*/ 	.word	index@(_ZN7cutlass13device_kernelINS_4gemm6kernel13GemmUniversalIN4cute5tupleIJiiiiEEENS1_10collective13CollectiveMmaINS1_34MainloopSm90TmaGmmaWarpSpecializedILi3ENS5_IJNS4_1CILi1EEESB_SB_EEENS1_35KernelTmaWarpSpecializedCooperativeEEENS5_IJNSA_ILi128EEENSA_ILi384EEESF_EEEaNS5_IJlSB_lEEEaSI_NS4_8TiledMMAINS4_8MMA_AtomIJNS4_4SM904GMMA27MMA_64x192x32_S32S8S8_SS_TNEEEENS4_6LayoutINS5_IJNSA_ILi2EEESB_SB_EEENS5_IJSB_NSA_ILi0EEESS_EEEEENS5_IJNS4_10UnderscoreESV_SV_EEEEENS4_13SM90_TMA_LOADENS4_14ComposedLayoutINS4_7SwizzleILi3ELi4ELi3EEENS4_18smem_ptr_flag_bitsILi8EEENSP_INS5_IJNSA_ILi8EEESF_EEENS5_IJSF_SB_EEEEEEEvNS4_8identityESY_S18_vS19_EENS_8epilogue10collective6detail29Sm90TmaWarpSpecializedAdapterINS1C_15DefaultEpilogueIaSI_SI_NS1B_6thread17LinearCombinationIaLi1EiiLNS1G_9ScaleType4KindE0ELNS_15FloatRoundStyleE2EaEENS1_15EpilogueDefaultEEEEEvvEEEEvNT_6ParamsE)
        /*0014*/ 	.word	0x00000000


	//----- nvinfo : EIATTR_MIN_STACK_SIZE
	.align		4
.L_17:
        /*0018*/ 	.byte	0x04, 0x12
        /*001a*/ 	.short	(.L_19 - .L_18)
	.align		4
.L_18:
        /*001c*/ 	.word	index@(_ZN7cutlass13device_kernelINS_4gemm6kernel13GemmUniversalIN4cute5tupleIJiiiiEEENS1_10collective13CollectiveMmaINS1_34MainloopSm90TmaGmmaWarpSpecializedILi3ENS5_IJNS4_1CILi1EEESB_SB_EEENS1_35KernelTmaWarpSpecializedCooperativeEEENS5_IJNSA_ILi128EEENSA_ILi384EEESF_EEEaNS5_IJlSB_lEEEaSI_NS4_8TiledMMAINS4_8MMA_AtomIJNS4_4SM904GMMA27MMA_64x192x32_S32S8S8_SS_TNEEEENS4_6LayoutINS5_IJNSA_ILi2EEESB_SB_EEENS5_IJSB_NSA_ILi0EEESS_EEEEENS5_IJNS4_10UnderscoreESV_SV_EEEEENS4_13SM90_TMA_LOADENS4_14ComposedLayoutINS4_7SwizzleILi3ELi4ELi3EEENS4_18smem_ptr_flag_bitsILi8EEENSP_INS5_IJNSA_ILi8EEESF_EEENS5_IJSF_SB_EEEEEEEvNS4_8identityESY_S18_vS19_EENS_8epilogue10collective6detail29Sm90TmaWarpSpecializedAdapterINS1C_15DefaultEpilogueIaSI_SI_NS1B_6thread17LinearCombinationIaLi1EiiLNS1G_9ScaleType4KindE0ELNS_15FloatRoundStyleE2EaEENS1_15EpilogueDefaultEEEEEvvEEEEvNT_6ParamsE)
        /*0020*/ 	.word	0x00000000
.L_19:


//--------------------- .nv.compat                --------------------------
	.section	.nv.compat,"",@"SHT_CUDA_COMPAT_INFO"
	.align	4
        /*0000*/ 	.byte	0x02, 0x09, 0x01, 0x00, 0x02, 0x02, 0x04, 0x00, 0x02, 0x05, 0x05, 0x00, 0x03, 0x07, 0x01, 0x01
        /*0010*/ 	.byte	0x02, 0x03, 0x01, 0x00, 0x02, 0x06, 0x01, 0x00, 0x04, 0x0b, 0x08, 0x00, 0x00, 0x00, 0x00, 0x00
        /*0020*/ 	.byte	0x00, 0x00, 0x00, 0x00


//--------------------- .nv.info._ZN7cutlass13device_kernelINS_4gemm6kernel13GemmUniversalIN4cute5tupleIJiiiiEEENS1_10collective13CollectiveMmaINS1_34MainloopSm90TmaGmmaWarpSpecializedILi3ENS5_IJNS4_1CILi1EEESB_SB_EEENS1_35KernelTmaWarpSpecializedCooperativeEEENS5_IJNSA_ILi128EEENSA_ILi384EEESF_EEEaNS5_IJlSB_lEEEaSI_NS4_8TiledMMAINS4_8MMA_AtomIJNS4_4SM904GMMA27MMA_64x192x32_S32S8S8_SS_TNEEEENS4_6LayoutINS5_IJNSA_ILi2EEESB_SB_EEENS5_IJSB_NSA_ILi0EEESS_EEEEENS5_IJNS4_10UnderscoreESV_SV_EEEEENS4_13SM90_TMA_LOADENS4_14ComposedLayoutINS4_7SwizzleILi3ELi4ELi3EEENS4_18smem_ptr_flag_bitsILi8EEENSP_INS5_IJNSA_ILi8EEESF_EEENS5_IJSF_SB_EEEEEEEvNS4_8identityESY_S18_vS19_EENS_8epilogue10collective6detail29Sm90TmaWarpSpecializedAdapterINS1C_15DefaultEpilogueIaSI_SI_NS1B_6thread17LinearCombinationIaLi1EiiLNS1G_9ScaleType4KindE0ELNS_15FloatRoundStyleE2EaEENS1_15EpilogueDefaultEEEEEvvEEEEvNT_6ParamsE --------------------------
	.section	.nv.info._ZN7cutlass13device_kernelINS_4gemm6kernel13GemmUniversalIN4cute5tupleIJiiiiEEENS1_10collective13CollectiveMmaINS1_34MainloopSm90TmaGmmaWarpSpecializedILi3ENS5_IJNS4_1CILi1EEESB_SB_EEENS1_35KernelTmaWarpSpecializedCooperativeEEENS5_IJNSA_ILi128EEENSA_ILi384EEESF_EEEaNS5_IJlSB_lEEEaSI_NS4_8TiledMMAINS4_8MMA_AtomIJNS4_4SM904GMMA27MMA_64x192x32_S32S8S8_SS_TNEEEENS4_6LayoutINS5_IJNSA_ILi2EEESB_SB_EEENS5_IJSB_NSA_ILi0EEESS_EEEEENS5_IJNS4_10UnderscoreESV_SV_EEEEENS4_13SM90_TMA_LOADENS4_14ComposedLayoutINS4_7SwizzleILi3ELi4ELi3EEENS4_18smem_ptr_flag_bitsILi8EEENSP_INS5_IJNSA_ILi8EEESF_EEENS5_IJSF_SB_EEEEEEEvNS4_8identityESY_S18_vS19_EENS_8epilogue10collective6detail29Sm90TmaWarpSpecializedAdapterINS1C_15DefaultEpilogueIaSI_SI_NS1B_6thread17LinearCombinationIaLi1EiiLNS1G_9ScaleType4KindE0ELNS_15FloatRoundStyleE2EaEENS1_15EpilogueDefaultEEEEEvvEEEEvNT_6ParamsE,"",@"SHT_CUDA_INFO"
	.sectionflags	@""
	.align	4


	//----- nvinfo : EIATTR_CUDA_API_VERSION
	.align		4
        /*0000*/ 	.byte	0x04, 0x37
        /*0002*/ 	.short	(.L_21 - .L_20)
.L_20:
        /*0004*/ 	.word	0x00000082


	//----- nvinfo : EIATTR_KPARAM_INFO
	.align		4
.L_21:
        /*0008*/ 	.byte	0x04, 0x17
        /*000a*/ 	.short	(.L_23 - .L_22)
.L_22:
        /*000c*/ 	.word	0x00000000
        /*0010*/ 	.short	0x0000
        /*0012*/ 	.short	0x0070
        /*0014*/ 	.byte	0x00, 0xf0, 0x01, 0x10


	//----- nvinfo : EIATTR_SPARSE_MMA_MASK
	.align		4
.L_23:
        /*0018*/ 	.byte	0x03, 0x50
        /*001a*/ 	.short	0x0000


	//----- nvinfo : EIATTR_MAXREG_COUNT
	.align		4
        /*001c*/ 	.byte	0x03, 0x1b
        /*001e*/ 	.short	0x00a8


	//----- nvinfo : EIATTR_NUM_BARRIERS
	.align		4
        /*0020*/ 	.byte	0x02, 0x4c
        /*0022*/ 	.byte	0x01
	.zero		1


	//----- nvinfo : EIATTR_EXTERNS
	.align		4
        /*0024*/ 	.byte	0x04, 0x0f
        /*0026*/ 	.short	(.L_25 - .L_24)


	//   ....[0]....
	.align		4
.L_24:
        /*0028*/ 	.word	index@(__assertfail)


	//----- nvinfo : EIATTR_MERCURY_ISA_VERSION
	.align		4
.L_25:
        /*002c*/ 	.byte	0x03, 0x5f
        /*002e*/ 	.short	0x0101


	//----- nvinfo : EIATTR_INT_WARP_WIDE_INSTR_OFFSETS
	.align		4
        /*0030*/ 	.byte	0x04, 0x31
        /*0032*/ 	.short	(.L_27 - .L_26)


	//   ....[0]....
.L_26:
        /*0034*/ 	.word	0x000003a0


	//   ....[1]....
        /*0038*/ 	.word	0x000003b0


	//   ....[2]....
        /*003c*/ 	.word	0x000004a0


	//----- nvinfo : EIATTR_COOP_GROUP_MASK_REGIDS
	.align		4
.L_27:
        /*0040*/ 	.byte	0x04, 0x29
        /*0042*/ 	.short	(.L_29 - .L_28)


	//   ....[0]....
.L_28:
        /*0044*/ 	.word	0xffffffff


	//   ....[1]....
        /*0048*/ 	.word	0xffffffff


	//   ....[2]....
        /*004c*/ 	.word	0xffffffff


	//   ....[3]....
        /*0050*/ 	.word	0xffffffff


	//   ....[4]....
        /*0054*/ 	.word	0xffffffff


	//----- nvinfo : EIATTR_COOP_GROUP_INSTR_OFFSETS
	.align		4
.L_29:
        /*0058*/ 	.byte	0x04, 0x28
        /*005a*/ 	.short	(.L_31 - .L_30)


	//   ....[0]....
.L_30:
        /*005c*/ 	.word	0x00000060


	//   ....[1]....
        /*0060*/ 	.word	0x00000070


	//   ....[2]....
        /*0064*/ 	.word	0x00000130


	//   ....[3]....
        /*0068*/ 	.word	0x000002a0


	//   ....[4]....
        /*006c*/ 	.word	0x00000f70


	//----- nvinfo : EIATTR_REG_RECONFIG
	.align		4
.L_31:
        /*0070*/ 	.byte	0x01, 0x54
	.zero		2


	//----- nvinfo : EIATTR_SYSCALL_OFFSETS
	.align		4
        /*0074*/ 	.byte	0x04, 0x46
        /*0076*/ 	.short	(.L_33 - .L_32)


	//   ....[0]....
.L_32:
        /*0078*/ 	.word	0x00001130


	//----- nvinfo : EIATTR_MBARRIER_INSTR_OFFSETS
	.align		4
.L_33:
        /*007c*/ 	.byte	0x04, 0x39
        /*007e*/ 	.short	(.L_35 - .L_34)


	//   ....[0]....
.L_34:
        /*0080*/ 	.word	0x00000230
        /*0084*/ 	.word	0x000000ff
        /*0088*/ 	.word	0x00000000
        /*008c*/ 	.short	0x0100
        /*008e*/ 	.byte	0x08
	.zero		1


	//   ....[1]....
        /*0090*/ 	.word	0x00000240
        /*0094*/ 	.word	0x000000ff
        /*0098*/ 	.word	0x00000018
        /*009c*/ 	.short	0x0100
        /*009e*/ 	.byte	0x08
	.zero		1


	//   ....[2]....
        /*00a0*/ 	.word	0x00000250
        /*00a4*/ 	.word	0x000000ff
        /*00a8*/ 	.word	0x00000008
        /*00ac*/ 	.short	0x0100
        /*00ae*/ 	.byte	0x08
	.zero		1


	//   ....[3]....
        /*00b0*/ 	.word	0x00000260
        /*00b4*/ 	.word	0x000000ff
        /*00b8*/ 	.word	0x00000020
        /*00bc*/ 	.short	0x0100
        /*00be*/ 	.byte	0x08
	.zero		1


	//   ....[4]....
        /*00c0*/ 	.word	0x00000270
        /*00c4*/ 	.word	0x000000ff
        /*00c8*/ 	.word	0x00000010
        /*00cc*/ 	.short	0x0100
        /*00ce*/ 	.byte	0x08
	.zero		1


	//   ....[5]....
        /*00d0*/ 	.word	0x00000280
        /*00d4*/ 	.word	0x000000ff
        /*00d8*/ 	.word	0x00000028
        /*00dc*/ 	.short	0x0100
        /*00de*/ 	.byte	0x08
	.zero		1


	//   ....[6]....
        /*00e0*/ 	.word	0x00000510
        /*00e4*/ 	.word	0x000000ff
        /*00e8*/ 	.word	0x00000040
        /*00ec*/ 	.short	0x0100
        /*00ee*/ 	.byte	0x06
	.zero		1


	//   ....[7]....
        /*00f0*/ 	.word	0x00000570
        /*00f4*/ 	.word	0x000000ff
        /*00f8*/ 	.word	0x00000048
        /*00fc*/ 	.short	0x0100
        /*00fe*/ 	.byte	0x06
	.zero		1


	//   ....[8]....
        /*0100*/ 	.word	0x00001200
        /*0104*/ 	.word	0x00000003
        /*0108*/ 	.word	0x00000000
        /*010c*/ 	.short	0x010a
        /*010e*/ 	.byte	0x3f
	.zero		1


	//   ....[9]....
        /*0110*/ 	.word	0x00001240
        /*0114*/ 	.word	0x00000003
        /*0118*/ 	.word	0x00000000
        /*011c*/ 	.short	0x010a
        /*011e*/ 	.byte	0x3f
	.zero		1


	//   ....[10]....
        /*0120*/ 	.word	0x00001750
        /*0124*/ 	.word	0x00000005
        /*0128*/ 	.word	0x00000000
        /*012c*/ 	.short	0x010a
        /*012e*/ 	.byte	0x3f
	.zero		1


	//   ....[11]....
        /*0130*/ 	.word	0x00001790
        /*0134*/ 	.word	0x00000005
        /*0138*/ 	.word	0x00000000
        /*013c*/ 	.short	0x010a
        /*013e*/ 	.byte	0x3f
	.zero		1


	//   ....[12]....
        /*0140*/ 	.word	0x00001b30
        /*0144*/ 	.word	0x00000004
        /*0148*/ 	.word	0x00000000
        /*014c*/ 	.short	0x0101
        /*014e*/ 	.byte	0x3f
	.zero		1


	//   ....[13]....
        /*0150*/ 	.word	0x00001d10
        /*0154*/ 	.word	0x00000000
        /*0158*/ 	.word	0x00000000
        /*015c*/ 	.short	0x0101
        /*015e*/ 	.byte	0x3f
	.zero		1


	//   ....[14]....
        /*0160*/ 	.word	0x0000cee0
        /*0164*/ 	.word	0x0000000e
        /*0168*/ 	.word	0x00000018
        /*016c*/ 	.short	0x010a
        /*016e*/ 	.byte	0x3f
	.zero		1


	//   ....[15]....
        /*0170*/ 	.word	0x0000d260
        /*0174*/ 	.word	0x00000006
        /*0178*/ 	.word	0x00000048
        /*017c*/ 	.short	0x0101
        /*017e*/ 	.byte	0x3f
	.zero		1


	//   ....[16]....
        /*0180*/ 	.word	0x0000d9c0
        /*0184*/ 	.word	0x00000007
        /*0188*/ 	.word	0x00000000
        /*018c*/ 	.short	0x010a
        /*018e*/ 	.byte	0x3f
	.zero		1


	//   ....[17]....
        /*0190*/ 	.word	0x0000da40
        /*0194*/ 	.word	0x00000009
        /*0198*/ 	.word	0x00000000
        /*019c*/ 	.short	0x010a
        /*019e*/ 	.byte	0x3f
	.zero		1


	//   ....[18]....
        /*01a0*/ 	.word	0x0000dad0
        /*01a4*/ 	.word	0x00000003
        /*01a8*/ 	.word	0x00000000
        /*01ac*/ 	.short	0x010a
        /*01ae*/ 	.byte	0x3f
	.zero		1


	//   ....[19]....
        /*01b0*/ 	.word	0x0000db30
        /*01b4*/ 	.word	0x00000003
        /*01b8*/ 	.word	0x00000000
        /*01bc*/ 	.short	0x010a
        /*01be*/ 	.byte	0x3f
	.zero		1


	//   ....[20]....
        /*01c0*/ 	.word	0x0000db80
        /*01c4*/ 	.word	0x00000005
        /*01c8*/ 	.word	0x00000000
        /*01cc*/ 	.short	0x010a
        /*01ce*/ 	.byte	0x3f
	.zero		1


	//   ....[21]....
        /*01d0*/ 	.word	0x0000dc50
        /*01d4*/ 	.word	0x0000000e
        /*01d8*/ 	.word	0x00000018
        /*01dc*/ 	.short	0x010a
        /*01de*/ 	.byte	0x3f
	.zero		1


	//   ....[22]....
        /*01e0*/ 	.word	0x0000dd20
        /*01e4*/ 	.word	0x00000007
        /*01e8*/ 	.word	0x00000000
        /*01ec*/ 	.short	0x010a
        /*01ee*/ 	.byte	0x3f
	.zero		1


	//   ....[23]....
        /*01f0*/ 	.word	0x0000dd70
        /*01f4*/ 	.word	0x00000009
        /*01f8*/ 	.word	0x00000000
        /*01fc*/ 	.short	0x010a
        /*01fe*/ 	.byte	0x3f
	.zero		1


	//----- nvinfo : EIATTR_NUM_MBARRIERS
	.align		4
.L_35:
        /*0200*/ 	.byte	0x03, 0x38
        /*0202*/ 	.short	0x0008


	//----- nvinfo : EIATTR_EXIT_INSTR_OFFSETS
	.align		4
        /*0204*/ 	.byte	0x04, 0x1c
        /*0206*/ 	.short	(.L_37 - .L_36)


	//   ....[0]....
.L_36:
        /*0208*/ 	.word	0x000005c0


	//   ....[1]....
        /*020c*/ 	.word	0x00000eb0


	//   ....[2]....
        /*0210*/ 	.word	0x0000c520


	//   ....[3]....
        /*0214*/ 	.word	0x0000cb80


	//   ....[4]....
        /*0218*/ 	.word	0x0000db20


	//----- nvinfo : EIATTR_MAX_THREADS
	.align		4
.L_37:
        /*021c*/ 	.byte	0x04, 0x05
        /*021e*/ 	.short	(.L_39 - .L_38)
.L_38:
        /*0220*/ 	.word	0x00000180
        /*0224*/ 	.word	0x00000001
        /*0228*/ 	.word	0x00000001


	//----- nvinfo : EIATTR_CRS_STACK_SIZE
	.align		4
.L_39:
        /*022c*/ 	.byte	0x04, 0x1e
        /*022e*/ 	.short	(.L_41 - .L_40)
.L_40:
        /*0230*/ 	.word	0x00000000


	//----- nvinfo : EIATTR_CBANK_PARAM_SIZE
	.align		4
.L_41:
        /*0234*/ 	.byte	0x03, 0x19
        /*0236*/ 	.short	0x0470


	//----- nvinfo : EIATTR_PARAM_CBANK
	.align		4
        /*0238*/ 	.byte	0x04, 0x0a
        /*023a*/ 	.short	(.L_43 - .L_42)
	.align		4
.L_42:
        /*023c*/ 	.word	index@(.nv.constant0._ZN7cutlass13device_kernelINS_4gemm6kernel13GemmUniversalIN4cute5tupleIJiiiiEEENS1_10collective13CollectiveMmaINS1_34MainloopSm90TmaGmmaWarpSpecializedILi3ENS5_IJNS4_1CILi1EEESB_SB_EEENS1_35KernelTmaWarpSpecializedCooperativeEEENS5_IJNSA_ILi128EEENSA_ILi384EEESF_EEEaNS5_IJlSB_lEEEaSI_NS4_8TiledMMAINS4_8MMA_AtomIJNS4_4SM904GMMA27MMA_64x192x32_S32S8S8_SS_TNEEEENS4_6LayoutINS5_IJNSA_ILi2EEESB_SB_EEENS5_IJSB_NSA_ILi0EEESS_EEEEENS5_IJNS4_10UnderscoreESV_SV_EEEEENS4_13SM90_TMA_LOADENS4_14ComposedLayoutINS4_7SwizzleILi3ELi4ELi3EEENS4_18smem_ptr_flag_bitsILi8EEENSP_INS5_IJNSA_ILi8EEESF_EEENS5_IJSF_SB_EEEEEEEvNS4_8identityESY_S18_vS19_EENS_8epilogue10collective6detail29Sm90TmaWarpSpecializedAdapterINS1C_15DefaultEpilogueIaSI_SI_NS1B_6thread17LinearCombinationIaLi1EiiLNS1G_9ScaleType4KindE0ELNS_15FloatRoundStyleE2EaEENS1_15EpilogueDefaultEEEEEvvEEEEvNT_6ParamsE)
        /*0240*/ 	.short	0x0210
        /*0242*/ 	.short	0x0470


	//----- nvinfo : EIATTR_SW_WAR
	.align		4
.L_43:
        /*0244*/ 	.byte	0x04, 0x36
        /*0246*/ 	.short	(.L_45 - .L_44)
.L_44:
        /*0248*/ 	.word	0x00000008
.L_45:


//--------------------- .nv.callgraph             --------------------------
	.section	.nv.callgraph,"",@"SHT_CUDA_CALLGRAPH"
	.align	4
	.sectionentsize	8
	.align		4
        /*0000*/ 	.word	0x00000000
	.align		4
        /*0004*/ 	.word	0xffffffff
	.align		4
        /*0008*/ 	.word	index@(_ZN7cutlass13device_kernelINS_4gemm6kernel13GemmUniversalIN4cute5tupleIJiiiiEEENS1_10collective13CollectiveMmaINS1_34MainloopSm90TmaGmmaWarpSpecializedILi3ENS5_IJNS4_1CILi1EEESB_SB_EEENS1_35KernelTmaWarpSpecializedCooperativeEEENS5_IJNSA_ILi128EEENSA_ILi384EEESF_EEEaNS5_IJlSB_lEEEaSI_NS4_8TiledMMAINS4_8MMA_AtomIJNS4_4SM904GMMA27MMA_64x192x32_S32S8S8_SS_TNEEEENS4_6LayoutINS5_IJNSA_ILi2EEESB_SB_EEENS5_IJSB_NSA_ILi0EEESS_EEEEENS5_IJNS4_10UnderscoreESV_SV_EEEEENS4_13SM90_TMA_LOADENS4_14ComposedLayoutINS4_7SwizzleILi3ELi4ELi3EEENS4_18smem_ptr_flag_bitsILi8EEENSP_INS5_IJNSA_ILi8EEESF_EEENS5_IJSF_SB_EEEEEEEvNS4_8identityESY_S18_vS19_EENS_8epilogue10collective6detail29Sm90TmaWarpSpecializedAdapterINS1C_15DefaultEpilogueIaSI_SI_NS1B_6thread17LinearCombinationIaLi1EiiLNS1G_9ScaleType4KindE0ELNS_15FloatRoundStyleE2EaEENS1_15EpilogueDefaultEEEEEvvEEEEvNT_6ParamsE)
	.align		4
        /*000c*/ 	.word	index@(__assertfail)
	.align		4
        /*0010*/ 	.word	0x00000000
	.align		4
        /*0014*/ 	.word	0xfffffffe
	.align		4
        /*0018*/ 	.word	0x00000000
	.align		4
        /*001c*/ 	.word	0xfffffffd
	.align		4
        /*0020*/ 	.word	0x00000000
	.align		4
        /*0024*/ 	.word	0xfffffffc


//--------------------- .nv.constant4             --------------------------
	.section	.nv.constant4,"a",@progbits
	.align	8
	.align		8
.nv.constant4:
        /*0000*/ 	.dword	__assertfail
	.align		8
        /*0008*/ 	.dword	__unnamed_1
	.align		8
        /*0010*/ 	.dword	_ZN39_INTERNAL_cad5248f_4_k_cu_276941b5_92604cuda3std3__45__cpo5beginE
	.align		8
        /*0018*/ 	.dword	_ZN39_INTERNAL_cad5248f_4_k_cu_276941b5_92604cuda3std3__45__cpo3endE
	.align		8
        /*0020*/ 	.dword	_ZN39_INTERNAL_cad5248f_4_k_cu_276941b5_92604cuda3std3__45__cpo6cbeginE
	.align		8
        /*0028*/ 	.dword	_ZN39_INTERNAL_cad5248f_4_k_cu_276941b5_92604cuda3std3__45__cpo4cendE
	.align		8
        /*0030*/ 	.dword	_ZN39_INTERNAL_cad5248f_4_k_cu_276941b5_92604cuda3std3__441_GLOBAL__N__cad5248f_4_k_cu_276941b5_92606ignoreE
	.align		8
        /*0038*/ 	.dword	_ZN39_INTERNAL_cad5248f_4_k_cu_276941b5_92604cuda3std3__419piecewise_constructE
	.align		8
        /*0040*/ 	.dword	_ZN39_INTERNAL_cad5248f_4_k_cu_276941b5_92604cuda3std3__48in_placeE
	.align		8
        /*0048*/ 	.dword	_ZN39_INTERNAL_cad5248f_4_k_cu_276941b5_92604cuda3std6ranges3__45__cpo4swapE
	.align		8
        /*0050*/ 	.dword	_ZN39_INTERNAL_cad5248f_4_k_cu_276941b5_92604cuda3std6ranges3__45__cpo9iter_moveE
	.align		8
        /*0058*/ 	.dword	_ZN39_INTERNAL_cad5248f_4_k_cu_276941b5_92604cute7productE
	.align		8
        /*0060*/ 	.dword	_ZN39_INTERNAL_cad5248f_4_k_cu_276941b5_92604cute1_E
	.align		8
        /*0068*/ 	.dword	$str$22
	.align		8
        /*0070*/ 	.dword	$str$23


//--------------------- .text._ZN7cutlass13device_kernelINS_4gemm6kernel13GemmUniversalIN4cute5tupleIJiiiiEEENS1_10collective13CollectiveMmaINS1_34MainloopSm90TmaGmmaWarpSpecializedILi3ENS5_IJNS4_1CILi1EEESB_SB_EEENS1_35KernelTmaWarpSpecializedCooperativeEEENS5_IJNSA_ILi128EEENSA_ILi384EEESF_EEEaNS5_IJlSB_lEEEaSI_NS4_8TiledMMAINS4_8MMA_AtomIJNS4_4SM904GMMA27MMA_64x192x32_S32S8S8_SS_TNEEEENS4_6LayoutINS5_IJNSA_ILi2EEESB_SB_EEENS5_IJSB_NSA_ILi0EEESS_EEEEENS5_IJNS4_10UnderscoreESV_SV_EEEEENS4_13SM90_TMA_LOADENS4_14ComposedLayoutINS4_7SwizzleILi3ELi4ELi3EEENS4_18smem_ptr_flag_bitsILi8EEENSP_INS5_IJNSA_ILi8EEESF_EEENS5_IJSF_SB_EEEEEEEvNS4_8identityESY_S18_vS19_EENS_8epilogue10collective6detail29Sm90TmaWarpSpecializedAdapterINS1C_15DefaultEpilogueIaSI_SI_NS1B_6thread17LinearCombinationIaLi1EiiLNS1G_9ScaleType4KindE0ELNS_15FloatRoundStyleE2EaEENS1_15EpilogueDefaultEEEEEvvEEEEvNT_6ParamsE --------------------------
	.section	.text._ZN7cutlass13device_kernelINS_4gemm6kernel13GemmUniversalIN4cute5tupleIJiiiiEEENS1_10collective13CollectiveMmaINS1_34MainloopSm90TmaGmmaWarpSpecializedILi3ENS5_IJNS4_1CILi1EEESB_SB_EEENS1_35KernelTmaWarpSpecializedCooperativeEEENS5_IJNSA_ILi128EEENSA_ILi384EEESF_EEEaNS5_IJlSB_lEEEaSI_NS4_8TiledMMAINS4_8MMA_AtomIJNS4_4SM904GMMA27MMA_64x192x32_S32S8S8_SS_TNEEEENS4_6LayoutINS5_IJNSA_ILi2EEESB_SB_EEENS5_IJSB_NSA_ILi0EEESS_EEEEENS5_IJNS4_10UnderscoreESV_SV_EEEEENS4_13SM90_TMA_LOADENS4_14ComposedLayoutINS4_7SwizzleILi3ELi4ELi3EEENS4_18smem_ptr_flag_bitsILi8EEENSP_INS5_IJNSA_ILi8EEESF_EEENS5_IJSF_SB_EEEEEEEvNS4_8identityESY_S18_vS19_EENS_8epilogue10collective6detail29Sm90TmaWarpSpecializedAdapterINS1C_15DefaultEpilogueIaSI_SI_NS1B_6thread17LinearCombinationIaLi1EiiLNS1G_9ScaleType4KindE0ELNS_15FloatRoundStyleE2EaEENS1_15EpilogueDefaultEEEEEvvEEEEvNT_6ParamsE,"ax",@progbits
	.align	128
.text._ZN7cutlass13device_kernelINS_4gemm6kernel13GemmUniversalIN4cute5tupleIJiiiiEEENS1_10collective13CollectiveMmaINS1_34MainloopSm90TmaGmmaWarpSpecializedILi3ENS5_IJNS4_1CILi1EEESB_SB_EEENS1_35KernelTmaWarpSpecializedCooperativeEEENS5_IJNSA_ILi128EEENSA_ILi384EEESF_EEEaNS5_IJlSB_lEEEaSI_NS4_8TiledMMAINS4_8MMA_AtomIJNS4_4SM904GMMA27MMA_64x192x32_S32S8S8_SS_TNEEEENS4_6LayoutINS5_IJNSA_ILi2EEESB_SB_EEENS5_IJSB_NSA_ILi0EEESS_EEEEENS5_IJNS4_10UnderscoreESV_SV_EEEEENS4_13SM90_TMA_LOADENS4_14ComposedLayoutINS4_7SwizzleILi3ELi4ELi3EEENS4_18smem_ptr_flag_bitsILi8EEENSP_INS5_IJNSA_ILi8EEESF_EEENS5_IJSF_SB_EEEEEEEvNS4_8identityESY_S18_vS19_EENS_8epilogue10collective6detail29Sm90TmaWarpSpecializedAdapterINS1C_15DefaultEpilogueIaSI_SI_NS1B_6thread17LinearCombinationIaLi1EiiLNS1G_9ScaleType4KindE0ELNS_15FloatRoundStyleE2EaEENS1_15EpilogueDefaultEEEEEvvEEEEvNT_6ParamsE:
        .type           _ZN7cutlass13device_kernelINS_4gemm6kernel13GemmUniversalIN4cute5tupleIJiiiiEEENS1_10collective13CollectiveMmaINS1_34MainloopSm90TmaGmmaWarpSpecializedILi3ENS5_IJNS4_1CILi1EEESB_SB_EEENS1_35KernelTmaWarpSpecializedCooperativeEEENS5_IJNSA_ILi128EEENSA_ILi384EEESF_EEEaNS5_IJlSB_lEEEaSI_NS4_8TiledMMAINS4_8MMA_AtomIJNS4_4SM904GMMA27MMA_64x192x32_S32S8S8_SS_TNEEEENS4_6LayoutINS5_IJNSA_ILi2EEESB_SB_EEENS5_IJSB_NSA_ILi0EEESS_EEEEENS5_IJNS4_10UnderscoreESV_SV_EEEEENS4_13SM90_TMA_LOADENS4_14ComposedLayoutINS4_7SwizzleILi3ELi4ELi3EEENS4_18smem_ptr_flag_bitsILi8EEENSP_INS5_IJNSA_ILi8EEESF_EEENS5_IJSF_SB_EEEEEEEvNS4_8identityESY_S18_vS19_EENS_8epilogue10collective6detail29Sm90TmaWarpSpecializedAdapterINS1C_15DefaultEpilogueIaSI_SI_NS1B_6thread17LinearCombinationIaLi1EiiLNS1G_9ScaleType4KindE0ELNS_15FloatRoundStyleE2EaEENS1_15EpilogueDefaultEEEEEvvEEEEvNT_6ParamsE,@function
        .size           _ZN7cutlass13device_kernelINS_4gemm6kernel13GemmUniversalIN4cute5tupleIJiiiiEEENS1_10collective13CollectiveMmaINS1_34MainloopSm90TmaGmmaWarpSpecializedILi3ENS5_IJNS4_1CILi1EEESB_SB_EEENS1_35KernelTmaWarpSpecializedCooperativeEEENS5_IJNSA_ILi128EEENSA_ILi384EEESF_EEEaNS5_IJlSB_lEEEaSI_NS4_8TiledMMAINS4_8MMA_AtomIJNS4_4SM904GMMA27MMA_64x192x32_S32S8S8_SS_TNEEEENS4_6LayoutINS5_IJNSA_ILi2EEESB_SB_EEENS5_IJSB_NSA_ILi0EEESS_EEEEENS5_IJNS4_10UnderscoreESV_SV_EEEEENS4_13SM90_TMA_LOADENS4_14ComposedLayoutINS4_7SwizzleILi3ELi4ELi3EEENS4_18smem_ptr_flag_bitsILi8EEENSP_INS5_IJNSA_ILi8EEESF_EEENS5_IJSF_SB_EEEEEEEvNS4_8identityESY_S18_vS19_EENS_8epilogue10collective6detail29Sm90TmaWarpSpecializedAdapterINS1C_15DefaultEpilogueIaSI_SI_NS1B_6thread17LinearCombinationIaLi1EiiLNS1G_9ScaleType4KindE0ELNS_15FloatRoundStyleE2EaEENS1_15EpilogueDefaultEEEEEvvEEEEvNT_6ParamsE,(.L_x_452 - _ZN7cutlass13device_kernelINS_4gemm6kernel13GemmUniversalIN4cute5tupleIJiiiiEEENS1_10collective13CollectiveMmaINS1_34MainloopSm90TmaGmmaWarpSpecializedILi3ENS5_IJNS4_1CILi1EEESB_SB_EEENS1_35KernelTmaWarpSpecializedCooperativeEEENS5_IJNSA_ILi128EEENSA_ILi384EEESF_EEEaNS5_IJlSB_lEEEaSI_NS4_8TiledMMAINS4_8MMA_AtomIJNS4_4SM904GMMA27MMA_64x192x32_S32S8S8_SS_TNEEEENS4_6LayoutINS5_IJNSA_ILi2EEESB_SB_EEENS5_IJSB_NSA_ILi0EEESS_EEEEENS5_IJNS4_10UnderscoreESV_SV_EEEEENS4_13SM90_TMA_LOADENS4_14ComposedLayoutINS4_7SwizzleILi3ELi4ELi3EEENS4_18smem_ptr_flag_bitsILi8EEENSP_INS5_IJNSA_ILi8EEESF_EEENS5_IJSF_SB_EEEEEEEvNS4_8identityESY_S18_vS19_EENS_8epilogue10collective6detail29Sm90TmaWarpSpecializedAdapterINS1C_15DefaultEpilogueIaSI_SI_NS1B_6thread17LinearCombinationIaLi1EiiLNS1G_9ScaleType4KindE0ELNS_15FloatRoundStyleE2EaEENS1_15EpilogueDefaultEEEEEvvEEEEvNT_6ParamsE)
        .other          _ZN7cutlass13device_kernelINS_4gemm6kernel13GemmUniversalIN4cute5tupleIJiiiiEEENS1_10collective13CollectiveMmaINS1_34MainloopSm90TmaGmmaWarpSpecializedILi3ENS5_IJNS4_1CILi1EEESB_SB_EEENS1_35KernelTmaWarpSpecializedCooperativeEEENS5_IJNSA_ILi128EEENSA_ILi384EEESF_EEEaNS5_IJlSB_lEEEaSI_NS4_8TiledMMAINS4_8MMA_AtomIJNS4_4SM904GMMA27MMA_64x192x32_S32S8S8_SS_TNEEEENS4_6LayoutINS5_IJNSA_ILi2EEESB_SB_EEENS5_IJSB_NSA_ILi0EEESS_EEEEENS5_IJNS4_10UnderscoreESV_SV_EEEEENS4_13SM90_TMA_LOADENS4_14ComposedLayoutINS4_7SwizzleILi3ELi4ELi3EEENS4_18smem_ptr_flag_bitsILi8EEENSP_INS5_IJNSA_ILi8EEESF_EEENS5_IJSF_SB_EEEEEEEvNS4_8identityESY_S18_vS19_EENS_8epilogue10collective6detail29Sm90TmaWarpSpecializedAdapterINS1C_15DefaultEpilogueIaSI_SI_NS1B_6thread17LinearCombinationIaLi1EiiLNS1G_9ScaleType4KindE0ELNS_15FloatRoundStyleE2EaEENS1_15EpilogueDefaultEEEEEvvEEEEvNT_6ParamsE,@"STO_CUDA_ENTRY STV_DEFAULT"
_ZN7cutlass13device_kernelINS_4gemm6kernel13GemmUniversalIN4cute5tupleIJiiiiEEENS1_10collective13CollectiveMmaINS1_34MainloopSm90TmaGmmaWarpSpecializedILi3ENS5_IJNS4_1CILi1EEESB_SB_EEENS1_35KernelTmaWarpSpecializedCooperativeEEENS5_IJNSA_ILi128EEENSA_ILi384EEESF_EEEaNS5_IJlSB_lEEEaSI_NS4_8TiledMMAINS4_8MMA_AtomIJNS4_4SM904GMMA27MMA_64x192x32_S32S8S8_SS_TNEEEENS4_6LayoutINS5_IJNSA_ILi2EEESB_SB_EEENS5_IJSB_NSA_ILi0EEESS_EEEEENS5_IJNS4_10UnderscoreESV_SV_EEEEENS4_13SM90_TMA_LOADENS4_14ComposedLayoutINS4_7SwizzleILi3ELi4ELi3EEENS4_18smem_ptr_flag_bitsILi8EEENSP_INS5_IJNSA_ILi8EEESF_EEENS5_IJSF_SB_EEEEEEEvNS4_8identityESY_S18_vS19_EENS_8epilogue10collective6detail29Sm90TmaWarpSpecializedAdapterINS1C_15DefaultEpilogueIaSI_SI_NS1B_6thread17LinearCombinationIaLi1EiiLNS1G_9ScaleType4KindE0ELNS_15FloatRoundStyleE2EaEENS1_15EpilogueDefaultEEEEEvvEEEEvNT_6ParamsE:
[----:B------:R-:W0:Y:S01]  /*0000*/  LDC R1, c[0x0][0x28] ;  /* 0x00000a00ff017b82 */ /* 0x000e220000000800 */
[----:B------:R-:W1:Y:S01]  /*0010*/  S2R R23, SR_TID.X ;  /* 0x0000000000177919 */ /* 0x000e620000002100 */
[----:B------:R-:W-:Y:S01]  /*0020*/  ELECT P0, URZ, PT ;  /* 0x00000000003f782f */ /* 0x000fe20003800000 */
[----:B------:R-:W-:Y:S01]  /*0030*/  BSSY B0, `(.L_x_0) ;  /* 0x000000f000007945 */ /* 0x000fe20003800000 */
[--C-:B-1----:R-:W-:Y:S02]  /*0040*/  SHF.R.U32.HI R0, RZ, 0x5, R23.reuse ;  /* 0x00000005ff007819 */ /* 0x102fe40000011617 */
[----:B------:R-:W-:-:S03]  /*0050*/  SHF.R.U32.HI R3, RZ, 0x7, R23 ;  /* 0x00000007ff037819 */ /* 0x000fc60000011617 */
[----:B------:R-:W1:Y:S04]  /*0060*/  SHFL.IDX PT, R2, R0, RZ, 0x1f ;  /* 0x00001fff00027589 */ /* 0x000e6800000e0000 */
[----:B------:R2:W3:Y:S01]  /*0070*/  SHFL.IDX PT, R10, R3, RZ, 0x1f ;  /* 0x00001fff030a7589 */ /* 0x0004e200000e0000 */
[----:B-1----:R-:W-:-:S13]  /*0080*/  ISETP.NE.OR P0, PT, R2, RZ, !P0 ;  /* 0x000000ff0200720c */ /* 0x002fda0004705670 */
[----:B0-23--:R-:W-:Y:S05]  /*0090*/  @P0 BRA `(.L_x_1) ;  /* 0x0000000000200947 */ /* 0x00dfea0003800000 */
[----:B------:R-:W-:Y:S02]  /*00a0*/  ULDC.64 UR4, c[0x0][0x198] ;  /* 0x0000660000047ab9 */ /* 0x000fe40000000a00 */
[----:B------:R-:W-:Y:S02]  /*00b0*/  UIADD3 UR6, UP0, UR4, 0xf0, URZ ;  /* 0x000000f004067890 */ /* 0x000fe4000ff1e03f */
[----:B------:R-:W-:Y:S02]  /*00c0*/  UIADD3 UR4, UP1, UR4, 0x1f0, URZ ;  /* 0x000001f004047890 */ /* 0x000fe4000ff3e03f */
[----:B------:R-:W-:Y:S02]  /*00d0*/  UIADD3.X UR7, URZ, UR5, URZ, UP0, !UPT ;  /* 0x000000053f077290 */ /* 0x000fe400087fe43f */
[----:B------:R-:W-:-:S07]  /*00e0*/  UIADD3.X UR5, URZ, UR5, URZ, UP1, !UPT ;  /* 0x000000053f057290 */ /* 0x000fce0008ffe43f */
[----:B------:R0:W-:Y:S02]  /*00f0*/  UTMACCTL.PF [UR6] ;  /* 0x00000000060079b9 */ /* 0x0001e40008040000 */
[----:B------:R0:W-:Y:S02]  /*0100*/  UTMACCTL.PF [UR4] ;  /* 0x00000000040079b9 */ /* 0x0001e40008040000 */
[----:B0-----:R-:W-:Y:S01]  /*0110*/  NOP ;  /* 0x0000000000007918 */ /* 0x001fe20000000000 */
.L_x_1:
[----:B------:R-:W-:Y:S05]  /*0120*/  BSYNC B0 ;  /* 0x0000000000007941 */ /* 0x000fea0003800000 */
.L_x_0:
[----:B------:R-:W0:Y:S02]  /*0130*/  SHFL.IDX PT, R3, R0, RZ, 0x1f ;  /* 0x00001fff00037589 */ /* 0x000e2400000e0000 */
[----:B0-----:R-:W-:-:S13]  /*0140*/  ISETP.NE.AND P0, PT, R3, RZ, PT ;  /* 0x000000ff0300720c */ /* 0x001fda0003f05270 */
[----:B------:R-:W-:Y:S05]  /*0150*/  @P0 BRA `(.L_x_2) ;  /* 0x0000000000500947 */ /* 0x000fea0003800000 */
[----:B------:R-:W0:Y:S01]  /*0160*/  S2UR UR8, SR_CgaCtaId ;  /* 0x00000000000879c3 */ /* 0x000e220000008800 */
[----:B------:R-:W-:Y:S01]  /*0170*/  UMOV UR4, 0x400 ;  /* 0x0000040000047882 */ /* 0x000fe20000000000 */
[----:B------:R-:W-:Y:S01]  /*0180*/  UMOV UR5, 0x1 ;  /* 0x0000000100057882 */ /* 0x000fe20000000000 */
[----:B------:R-:W-:Y:S01]  /*0190*/  UMOV UR6, 0x100 ;  /* 0x0000010000067882 */ /* 0x000fe20000000000 */
[----:B------:R-:W-:Y:S01]  /*01a0*/  ELECT P0, URZ, PT ;  /* 0x00000000003f782f */ /* 0x000fe20003800000 */
[----:B------:R-:W-:-:S04]  /*01b0*/  UIADD3 UR6, -UR6, 0x100000, URZ ;  /* 0x0010000006067890 */ /* 0x000fc8000fffe13f */
[----:B------:R-:W-:Y:S02]  /*01c0*/  USHF.L.U32 UR7, UR6, 0xb, URZ ;  /* 0x0000000b06077899 */ /* 0x000fe4000800063f */
[----:B------:R-:W-:Y:S02]  /*01d0*/  USHF.L.U32 UR6, UR6, 0x1, URZ ;  /* 0x0000000106067899 */ /* 0x000fe4000800063f */
[----:B0-----:R-:W-:Y:S02]  /*01e0*/  ULEA UR8, UR8, UR4, 0x18 ;  /* 0x0000000408087291 */ /* 0x001fe4000f8ec03f */
[----:B------:R-:W-:-:S04]  /*01f0*/  UIADD3 UR4, -UR5, 0x100000, URZ ;  /* 0x0010000005047890 */ /* 0x000fc8000fffe13f */
[----:B------:R-:W-:Y:S02]  /*0200*/  USHF.L.U32 UR5, UR4, 0xb, URZ ;  /* 0x0000000b04057899 */ /* 0x000fe4000800063f */
[----:B------:R-:W-:Y:S01]  /*0210*/  USHF.L.U32 UR4, UR4, 0x1, URZ ;  /* 0x0000000104047899 */ /* 0x000fe2000800063f */
[----:B------:R-:W0:Y:S11]  /*0220*/  FENCE.VIEW.ASYNC.S ;  /* 0x00000000000073c6 */ /* 0x000e360000000000 */
[----:B0-----:R0:W1:Y:S01]  /*0230*/  SYNCS.EXCH.64 URZ, [UR8], UR4 ;  /* 0x00000004083f75b2 */ /* 0x0010620008000100 */
[----:B------:R0:W2:Y:S01]  /*0240*/  SYNCS.EXCH.64 URZ, [UR8+0x18], UR6 ;  /* 0x00001806083f75b2 */ /* 0x0000a20008000100 */
[----:B------:R0:W3:Y:S01]  /*0250*/  SYNCS.EXCH.64 URZ, [UR8+0x8], UR4 ;  /* 0x00000804083f75b2 */ /* 0x0000e20008000100 */
[----:B------:R0:W4:Y:S01]  /*0260*/  SYNCS.EXCH.64 URZ, [UR8+0x20], UR6 ;  /* 0x00002006083f75b2 */ /* 0x0001220008000100 */
[----:B------:R0:W0:Y:S01]  /*0270*/  SYNCS.EXCH.64 URZ, [UR8+0x10], UR4 ;  /* 0x00001004083f75b2 */ /* 0x0000220008000100 */
[----:B------:R0:W0:Y:S01]  /*0280*/  SYNCS.EXCH.64 URZ, [UR8+0x28], UR6 ;  /* 0x00002806083f75b2 */ /* 0x0000220008000100 */
[----:B------:R-:W-:Y:S01]  /*0290*/  NOP ;  /* 0x0000000000007918 */ /* 0x000fe20000000000 */
.L_x_2:
[----:B------:R-:W5:Y:S01]  /*02a0*/  SHFL.IDX PT, R0, R0, RZ, 0x1f ;  /* 0x00001fff00007589 */ /* 0x000f6200000e0000 */
[----:B------:R-:W-:Y:S01]  /*02b0*/  ELECT P0, URZ, PT ;  /* 0x00000000003f782f */ /* 0x000fe20003800000 */
[----:B------:R-:W1:Y:S01]  /*02c0*/  LDC R4, c[0x0][0x65c] ;  /* 0x00019700ff047b82 */ /* 0x000e620000000800 */
[----:B------:R-:W-:Y:S01]  /*02d0*/  SHF.R.S32.HI R5, RZ, 0x1f, R2 ;  /* 0x0000001fff057819 */ /* 0x000fe20000011402 */
[----:B------:R-:W2:Y:S01]  /*02e0*/  S2R R3, SR_CTAID.Y ;  /* 0x0000000000037919 */ /* 0x000ea20000002600 */
[----:B0-----:R-:W-:Y:S01]  /*02f0*/  UMOV UR4, 0x20 ;  /* 0x0000002000047882 */ /* 0x001fe20000000000 */
[----:B------:R-:W-:Y:S01]  /*0300*/  ISETP.NE.AND P2, PT, R10, RZ, PT ;  /* 0x000000ff0a00720c */ /* 0x000fe20003f45270 */
[----:B------:R-:W-:Y:S01]  /*0310*/  NOP ;  /* 0x0000000000007918 */ /* 0x000fe20000000000 */
[----:B------:R-:W-:Y:S01]  /*0320*/  LEA.HI R5, R5, R2, RZ, 0x2 ;  /* 0x0000000205057211 */ /* 0x000fe200078f10ff */
[----:B------:R-:W-:-:S03]  /*0330*/  NOP ;  /* 0x0000000000007918 */ /* 0x000fc60000000000 */
[----:B------:R-:W-:Y:S02]  /*0340*/  LOP3.LUT R5, R5, 0xfffffffc, RZ, 0xc0, !PT ;  /* 0xfffffffc05057812 */ /* 0x000fe400078ec0ff */
[----:B-----5:R-:W-:-:S03]  /*0350*/  ISETP.NE.OR P0, PT, R0, RZ, !P0 ;  /* 0x000000ff0000720c */ /* 0x020fc60004705670 */
[----:B------:R-:W-:Y:S01]  /*0360*/  IMAD.IADD R0, R2, 0x1, -R5 ;  /* 0x0000000102007824 */ /* 0x000fe200078e0a05 */
[----:B-1----:R-:W-:Y:S01]  /*0370*/  ISETP.NE.AND P3, PT, R4, 0x1, PT ;  /* 0x000000010400780c */ /* 0x002fe20003f65270 */
[----:B------:R-:W-:Y:S01]  /*0380*/  IMAD.MOV.U32 R5, RZ, RZ, RZ ;  /* 0x000000ffff057224 */ /* 0x000fe200078e00ff */
[----:B------:R-:W0:Y:S07]  /*0390*/  S2R R4, SR_CTAID.X ;  /* 0x0000000000047919 */ /* 0x000e2e0000002500 */
[----:B------:R-:W-:Y:S01]  /*03a0*/  VOTEU.ALL UP0, P0 ;  /* 0x00000000003f7886 */ /* 0x000fe20000000000 */
[----:B------:R-:W-:-:S03]  /*03b0*/  VOTEU.ALL UP1, P0 ;  /* 0x00000000003f7886 */ /* 0x000fc60000020000 */
[----:B------:R-:W0:Y:S01]  /*03c0*/  @P3 LDC R9, c[0x0][0x10] ;  /* 0x00000400ff093b82 */ /* 0x000e220000000800 */
[----:B--2---:R-:W-:Y:S01]  /*03d0*/  @P3 IMAD.MOV.U32 R6, RZ, RZ, R3 ;  /* 0x000000ffff063224 */ /* 0x004fe200078e0003 */
[----:B------:R-:W-:Y:S01]  /*03e0*/  @!UP0 UMOV UR6, 0x400 ;  /* 0x0000040000068882 */ /* 0x000fe20000000000 */
[----:B------:R-:W-:-:S04]  /*03f0*/  @!UP0 UIADD3 UR4, -UR4, 0x100000, URZ ;  /* 0x0010000004048890 */ /* 0x000fc8000fffe13f */
[----:B------:R-:W-:Y:S02]  /*0400*/  @!UP0 USHF.L.U32 UR5, UR4, 0xb, URZ ;  /* 0x0000000b04058899 */ /* 0x000fe4000800063f */
[----:B------:R-:W-:Y:S01]  /*0410*/  @!UP0 USHF.L.U32 UR4, UR4, 0x1, URZ ;  /* 0x0000000104048899 */ /* 0x000fe2000800063f */
[----:B------:R-:W-:Y:S02]  /*0420*/  @P3 IMAD.MOV.U32 R7, RZ, RZ, RZ ;  /* 0x000000ffff073224 */ /* 0x000fe400078e00ff */
[----:B------:R-:W-:Y:S01]  /*0430*/  @P3 IMAD.MOV.U32 R13, RZ, RZ, RZ ;  /* 0x000000ffff0d3224 */ /* 0x000fe200078e00ff */
[----:B------:R-:W1:Y:S08]  /*0440*/  @!UP0 S2UR UR7, SR_CgaCtaId ;  /* 0x00000000000789c3 */ /* 0x000e700000008800 */
[----:B------:R-:W2:Y:S01]  /*0450*/  @!P3 LDC R11, c[0x0][0xc] ;  /* 0x00000300ff0bbb82 */ /* 0x000ea20000000800 */
[----:B0-----:R-:W-:-:S04]  /*0460*/  @P3 IMAD.WIDE.U32 R8, R4, R9, R6 ;  /* 0x0000000904083225 */ /* 0x001fc800078e0006 */
[----:B------:R-:W-:Y:S02]  /*0470*/  @P3 IMAD.MOV.U32 R17, RZ, RZ, R8 ;  /* 0x000000ffff113224 */ /* 0x000fe400078e0008 */
[----:B------:R-:W-:Y:S01]  /*0480*/  @P3 IMAD.IADD R16, R9, 0x1, R13 ;  /* 0x0000000109103824 */ /* 0x000fe200078e020d */
[----:B-1----:R-:W-:Y:S01]  /*0490*/  @!UP0 ULEA UR6, UR7, UR6, 0x18 ;  /* 0x0000000607068291 */ /* 0x002fe2000f8ec03f */
[----:B------:R-:W-:Y:S01]  /*04a0*/  VOTEU.ALL UP0, P0 ;  /* 0x00000000003f7886 */ /* 0x000fe20000000000 */
[----:B------:R-:W-:-:S04]  /*04b0*/  ISETP.NE.AND P0, PT, R0, 0x3, PT ;  /* 0x000000030000780c */ /* 0x000fc80003f05270 */
[----:B------:R-:W-:Y:S01]  /*04c0*/  ISETP.EQ.OR P0, PT, R0, RZ, !P0 ;  /* 0x000000ff0000720c */ /* 0x000fe20004702670 */
[----:B--2---:R-:W-:-:S03]  /*04d0*/  @!P3 IMAD.WIDE.U32 R6, R11, R3, R4 ;  /* 0x000000030b06b225 */ /* 0x004fc600078e0004 */
[C---:B------:R-:W-:Y:S01]  /*04e0*/  ISETP.EQ.AND P0, PT, R10.reuse, RZ, P0 ;  /* 0x000000ff0a00720c */ /* 0x040fe20000702270 */
[----:B------:R-:W-:Y:S01]  /*04f0*/  VIADD R10, R10, 0xffffffff ;  /* 0xffffffff0a0a7836 */ /* 0x000fe20000000000 */
[----:B------:R-:W0:Y:S02]  /*0500*/  FENCE.VIEW.ASYNC.S ;  /* 0x00000000000073c6 */ /* 0x000e240000000000 */
[----:B0-----:R0:W3:Y:S01]  /*0510*/  @!UP0 SYNCS.EXCH.64 URZ, [UR6+0x40], UR4 ;  /* 0x00004004063f85b2 */ /* 0x0010e20008000100 */
[----:B------:R-:W-:Y:S01]  /*0520*/  @!P3 IMAD.MOV.U32 R17, RZ, RZ, R6 ;  /* 0x000000ffff11b224 */ /* 0x000fe200078e0006 */
[----:B------:R-:W-:Y:S01]  /*0530*/  SEL R2, RZ, 0x1, !P0 ;  /* 0x00000001ff027807 */ /* 0x000fe20004000000 */
[----:B------:R-:W-:Y:S01]  /*0540*/  @!P3 IMAD.MOV.U32 R16, RZ, RZ, R7 ;  /* 0x000000ffff10b224 */ /* 0x000fe200078e0007 */
[----:B------:R-:W-:-:S04]  /*0550*/  ISETP.GE.U32.AND P1, PT, R10, 0x2, PT ;  /* 0x000000020a00780c */ /* 0x000fc80003f26070 */
[----:B------:R-:W-:Y:S01]  /*0560*/  SEL R2, R2, 0x2, P1 ;  /* 0x0000000202027807 */ /* 0x000fe20000800000 */
[----:B------:R0:W3:Y:S01]  /*0570*/  @!UP1 SYNCS.EXCH.64 URZ, [UR6+0x48], UR4 ;  /* 0x00004804063f95b2 */ /* 0x0000e20008000100 */
[----:B------:R-:W-:Y:S01]  /*0580*/  NOP ;  /* 0x0000000000007918 */ /* 0x000fe20000000000 */
[----:B---34-:R-:W-:Y:S06]  /*0590*/  BAR.SYNC.DEFER_BLOCKING 0x0 ;  /* 0x0000000000007b1d */ /* 0x018fec0000010000 */
[----:B------:R-:W-:Y:S05]  /*05a0*/  @!P2 BRA `(.L_x_3) ;  /* 0x000000bc00e0a947 */ /* 0x000fea0003800000 */
[----:B------:R-:W-:-:S13]  /*05b0*/  ISETP.GT.U32.AND P0, PT, R10, 0x1, PT ;  /* 0x000000010a00780c */ /* 0x000fda0003f04070 */
[----:B0-----:R-:W-:Y:S05]  /*05c0*/  @P0 EXIT ;  /* 0x000000000000094d */ /* 0x001fea0003800000 */
[----:B------:R-:W-:Y:S01]  /*05d0*/  ULDC.64 UR4, c[0x0][0x650] ;  /* 0x0001940000047ab9 */ /* 0x000fe20000000a00 */
[----:B------:R-:W-:Y:S01]  /*05e0*/  PRMT R0, RZ, 0x7610, R0 ;  /* 0x00007610ff007816 */ /* 0x000fe20000000000 */
[----:B------:R-:W-:Y:S01]  /*05f0*/  IMAD.MOV.U32 R19, RZ, RZ, -0x1 ;  /* 0xffffffffff137424 */ /* 0x000fe200078e00ff */
[----:B------:R-:W-:Y:S01]  /*0600*/  ISETP.GE.U32.AND P0, PT, R17, UR4, PT ;  /* 0x0000000411007c0c */ /* 0x000fe2000bf06070 */
[----:B------:R-:W-:Y:S02]  /*0610*/  IMAD.MOV.U32 R22, RZ, RZ, -0x1 ;  /* 0xffffffffff167424 */ /* 0x000fe400078e00ff */
[----:B------:R-:W-:Y:S01]  /*0620*/  IMAD.MOV.U32 R18, RZ, RZ, -0x1 ;  /* 0xffffffffff127424 */ /* 0x000fe200078e00ff */
[----:B------:R-:W-:-:S13]  /*0630*/  ISETP.GE.U32.AND.EX P0, PT, R16, UR5, PT, P0 ;  /* 0x0000000510007c0c */ /* 0x000fda000bf06100 */
[----:B------:R-:W-:Y:S05]  /*0640*/  @P0 BRA `(.L_x_4) ;  /* 0x0000000400600947 */ /* 0x000fea0003800000 */
[----:B------:R-:W0:Y:S01]  /*0650*/  LDC.64 R14, c[0x0][0x628] ;  /* 0x00018a00ff0e7b82 */ /* 0x000e220000000a00 */
[----:B------:R-:W-:Y:S02]  /*0660*/  IMAD.MOV.U32 R6, RZ, RZ, R17 ;  /* 0x000000ffff067224 */ /* 0x000fe400078e0011 */
[----:B------:R-:W-:-:S05]  /*0670*/  IMAD.MOV.U32 R7, RZ, RZ, R16 ;  /* 0x000000ffff077224 */ /* 0x000fca00078e0010 */
[----:B------:R-:W1:Y:S08]  /*0680*/  LDC R12, c[0x0][0x630] ;  /* 0x00018c00ff0c7b82 */ /* 0x000e700000000800 */
[----:B------:R-:W2:Y:S01]  /*0690*/  LDC.64 R18, c[0x0][0x620] ;  /* 0x00018800ff127b82 */ /* 0x000ea20000000a00 */
[----:B0-----:R-:W-:-:S04]  /*06a0*/  ISETP.NE.U32.AND P0, PT, R14, RZ, PT ;  /* 0x000000ff0e00720c */ /* 0x001fc80003f05070 */
[----:B------:R-:W-:-:S13]  /*06b0*/  ISETP.NE.AND.EX P0, PT, R15, RZ, PT, P0 ;  /* 0x000000ff0f00720c */ /* 0x000fda0003f05300 */
[----:B-12---:R-:W-:Y:S05]  /*06c0*/  @!P0 BRA `(.L_x_5) ;  /* 0x0000000000288947 */ /* 0x006fea0003800000 */
[----:B------:R-:W0:Y:S02]  /*06d0*/  LDC R0, c[0x0][0x634] ;  /* 0x00018d00ff007b82 */ /* 0x000e240000000800 */
[----:B0-----:R-:W-:-:S05]  /*06e0*/  IADD3 R11, P0, R17, R0, RZ ;  /* 0x00000000110b7210 */ /* 0x001fca0007f1e0ff */
[----:B------:R-:W-:-:S04]  /*06f0*/  IMAD.X R13, RZ, RZ, R16, P0 ;  /* 0x000000ffff0d7224 */ /* 0x000fc800000e0610 */
[----:B------:R-:W-:-:S04]  /*0700*/  IMAD.WIDE.U32 R6, R13, R14, RZ ;  /* 0x0000000e0d067225 */ /* 0x000fc800078e00ff */
[----:B------:R-:W-:-:S04]  /*0710*/  IMAD.WIDE.U32 R8, P0, R11, R15, R6 ;  /* 0x0000000f0b087225 */ /* 0x000fc80007800006 */
[----:B------:R-:W-:-:S04]  /*0720*/  IMAD.WIDE.U32 R6, R11, R14, RZ ;  /* 0x0000000e0b067225 */ /* 0x000fc800078e00ff */
[----:B------:R-:W-:Y:S01]  /*0730*/  IMAD.X R11, RZ, RZ, RZ, P0 ;  /* 0x000000ffff0b7224 */ /* 0x000fe200000e06ff */
[----:B------:R-:W-:Y:S01]  /*0740*/  IADD3 RZ, P0, R7, R8, RZ ;  /* 0x0000000807ff7210 */ /* 0x000fe20007f1e0ff */
[----:B------:R-:W-:-:S04]  /*0750*/  IMAD.MOV.U32 R10, RZ, RZ, R9 ;  /* 0x000000ffff0a7224 */ /* 0x000fc800078e0009 */
[----:B------:R-:W-:-:S08]  /*0760*/  IMAD.WIDE.U32.X R6, R13, R15, R10, P0 ;  /* 0x0000000f0d067225 */ /* 0x000fd000000e040a */
.L_x_5:
[-CC-:B------:R-:W-:Y:S01]  /*0770*/  SHF.R.U64 R26, R6, R12.reuse, R7.reuse ;  /* 0x0000000c061a7219 */ /* 0x180fe20000001207 */
[----:B------:R-:W0:Y:S01]  /*0780*/  LDC R10, c[0x0][0x618] ;  /* 0x00018600ff0a7b82 */ /* 0x000e220000000800 */
[----:B------:R-:W-:Y:S01]  /*0790*/  SHF.R.U32.HI R5, RZ, R12, R7 ;  /* 0x0000000cff057219 */ /* 0x000fe20000011607 */
[----:B------:R-:W-:Y:S01]  /*07a0*/  ULDC UR4, c[0x0][0x150] ;  /* 0x0000540000047ab9 */ /* 0x000fe20000000800 */
[----:B------:R-:W-:Y:S01]  /*07b0*/  IADD3 R9, P0, RZ, -R26, RZ ;  /* 0x8000001aff097210 */ /* 0x000fe20007f1e0ff */
[----:B------:R-:W-:Y:S01]  /*07c0*/  IMAD.MOV.U32 R6, RZ, RZ, R17 ;  /* 0x000000ffff067224 */ /* 0x000fe200078e0011 */
[----:B------:R-:W-:Y:S01]  /*07d0*/  I2FP.F32.U32 R0, R4 ;  /* 0x0000000400007245 */ /* 0x000fe20000201000 */
[----:B------:R-:W-:Y:S02]  /*07e0*/  IMAD.MOV.U32 R7, RZ, RZ, R16 ;  /* 0x000000ffff077224 */ /* 0x000fe400078e0010 */
[----:B------:R-:W1:Y:S01]  /*07f0*/  LDC.64 R24, c[0x0][0x640] ;  /* 0x00019000ff187b82 */ /* 0x000e620000000a00 */
[----:B------:R-:W-:-:S02]  /*0800*/  IMAD.X R11, RZ, RZ, ~R5, P0 ;  /* 0x000000ffff0b7224 */ /* 0x000fc400000e0e05 */
[----:B------:R-:W-:Y:S01]  /*0810*/  FMUL R0, R0, UR4 ;  /* 0x0000000400007c20 */ /* 0x000fe20008400000 */
[----:B------:R-:W-:Y:S01]  /*0820*/  IMAD.WIDE.U32 R6, R9, R18, R6 ;  /* 0x0000001209067225 */ /* 0x000fe200078e0006 */
[----:B------:R-:W-:-:S03]  /*0830*/  ULDC UR4, c[0x0][0x154] ;  /* 0x0000550000047ab9 */ /* 0x000fc60000000800 */
[----:B------:R-:W-:Y:S01]  /*0840*/  IMAD R8, R11, R18, RZ ;  /* 0x000000120b087224 */ /* 0x000fe200078e02ff */
[----:B------:R-:W2:Y:S01]  /*0850*/  LDC R5, c[0x0][0x144] ;  /* 0x00005100ff057b82 */ /* 0x000ea20000000800 */
[----:B------:R-:W3:Y:S02]  /*0860*/  F2I.U32.TRUNC.NTZ R0, R0 ;  /* 0x0000000000007305 */ /* 0x000ee4000020f000 */
[----:B------:R-:W-:-:S04]  /*0870*/  IMAD R9, R9, R19, R8 ;  /* 0x0000001309097224 */ /* 0x000fc800078e0208 */
[----:B------:R-:W-:Y:S01]  /*0880*/  IMAD.IADD R7, R7, 0x1, R9 ;  /* 0x0000000107077824 */ /* 0x000fe200078e0209 */
[----:B------:R-:W4:Y:S01]  /*0890*/  LDC R12, c[0x0][0x608] ;  /* 0x00018200ff0c7b82 */ /* 0x000f220000000800 */
[----:B------:R-:W-:-:S03]  /*08a0*/  IMAD.MOV.U32 R9, RZ, RZ, -0x1 ;  /* 0xffffffffff097424 */ /* 0x000fc600078e00ff */
[-CC-:B0-----:R-:W-:Y:S02]  /*08b0*/  SHF.R.U64 R18, R6, R10.reuse, R7.reuse ;  /* 0x0000000a06127219 */ /* 0x181fe40000001207 */
[----:B------:R-:W-:Y:S02]  /*08c0*/  I2FP.F32.U32 R6, R3 ;  /* 0x0000000300067245 */ /* 0x000fe40000201000 */
[----:B------:R-:W0:Y:S01]  /*08d0*/  LDC R22, c[0x0][0x658] ;  /* 0x00019600ff167b82 */ /* 0x000e220000000800 */
[----:B-1----:R-:W-:Y:S01]  /*08e0*/  ISETP.NE.U32.AND P0, PT, R24, RZ, PT ;  /* 0x000000ff1800720c */ /* 0x002fe20003f05070 */
[----:B---3--:R-:W-:Y:S01]  /*08f0*/  IMAD.MOV R8, RZ, RZ, -R0 ;  /* 0x000000ffff087224 */ /* 0x008fe200078e0a00 */
[----:B------:R-:W-:Y:S01]  /*0900*/  SHF.R.U32.HI R7, RZ, R10, R7 ;  /* 0x0000000aff077219 */ /* 0x000fe20000011607 */
[----:B------:R-:W-:Y:S01]  /*0910*/  FMUL R6, R6, UR4 ;  /* 0x0000000406067c20 */ /* 0x000fe20008400000 */
[----:B------:R-:W-:-:S03]  /*0920*/  ISETP.NE.AND.EX P0, PT, R25, RZ, PT, P0 ;  /* 0x000000ff1900720c */ /* 0x000fc60003f05300 */
[----:B------:R-:W1:Y:S01]  /*0930*/  LDC R14, c[0x0][0x148] ;  /* 0x00005200ff0e7b82 */ /* 0x000e620000000800 */
[----:B--2---:R-:W-:-:S07]  /*0940*/  IMAD R0, R5, R8, R4 ;  /* 0x0000000805007224 */ /* 0x004fce00078e0204 */
[----:B------:R-:W2:Y:S01]  /*0950*/  LDC R20, c[0x0][0x600] ;  /* 0x00018000ff147b82 */ /* 0x000ea20000000800 */
[-CC-:B----4-:R-:W-:Y:S02]  /*0960*/  SHF.R.U64 R28, R18, R12.reuse, R7.reuse ;  /* 0x0000000c121c7219 */ /* 0x190fe40000001207 */
[----:B------:R-:W-:Y:S01]  /*0970*/  SHF.R.U32.HI R5, RZ, R12, R7 ;  /* 0x0000000cff057219 */ /* 0x000fe20000011607 */
[----:B------:R-:W-:Y:S01]  /*0980*/  IMAD.MOV.U32 R7, RZ, RZ, 0x1 ;  /* 0x00000001ff077424 */ /* 0x000fe200078e00ff */
[----:B------:R3:W4:Y:S03]  /*0990*/  F2I.U32.TRUNC.NTZ R12, R6 ;  /* 0x00000006000c7305 */ /* 0x000726000020f000 */
[----:B------:R-:W1:Y:S01]  /*09a0*/  LDC R15, c[0x0][0x648] ;  /* 0x00019200ff0f7b82 */ /* 0x000e620000000800 */
[-C--:B0-----:R-:W-:Y:S02]  /*09b0*/  SHF.L.U32 R4, R9, R22.reuse, RZ ;  /* 0x0000001609047219 */ /* 0x081fe400000006ff */
[----:B------:R-:W-:-:S02]  /*09c0*/  SHF.R.U64 R30, R28, R22, R5 ;  /* 0x000000161c1e7219 */ /* 0x000fc40000001205 */
[----:B------:R-:W-:Y:S02]  /*09d0*/  LOP3.LUT R11, RZ, R4, RZ, 0x33, !PT ;  /* 0x00000004ff0b7212 */ /* 0x000fe400078e33ff */
[-C--:B------:R-:W-:Y:S01]  /*09e0*/  SHF.R.U32.HI R5, RZ, R22.reuse, R5 ;  /* 0x00000016ff057219 */ /* 0x080fe20000011605 */
[----:B------:R-:W0:Y:S01]  /*09f0*/  LDC R19, c[0x0][0x638] ;  /* 0x00018e00ff137b82 */ /* 0x000e220000000800 */
[----:B------:R-:W-:Y:S01]  /*0a00*/  SHF.L.U32 R10, R7, R22, RZ ;  /* 0x00000016070a7219 */ /* 0x000fe200000006ff */
[----:B------:R-:W-:-:S06]  /*0a10*/  IMAD.MOV.U32 R4, RZ, RZ, R30 ;  /* 0x000000ffff047224 */ /* 0x000fcc00078e001e */
[----:B------:R-:W0:Y:S01]  /*0a20*/  LDC R21, c[0x0][0x610] ;  /* 0x00018400ff157b82 */ /* 0x000e220000000800 */
[----:B---34-:R-:W-:Y:S05]  /*0a30*/  @!P0 BRA `(.L_x_6) ;  /* 0x0000000000288947 */ /* 0x018fea0003800000 */
[----:B------:R-:W3:Y:S02]  /*0a40*/  LDC R9, c[0x0][0x64c] ;  /* 0x00019300ff097b82 */ /* 0x000ee40000000800 */
[----:B---3--:R-:W-:-:S05]  /*0a50*/  IADD3 R9, P0, R30, R9, RZ ;  /* 0x000000091e097210 */ /* 0x008fca0007f1e0ff */
        /* <DEDUP_REMOVED lines=8> */
.L_x_6:
[----:B-1----:R-:W-:Y:S01]  /*0ae0*/  SHF.R.U64 R4, R4, R15, R5 ;  /* 0x0000000f04047219 */ /* 0x002fe20000001205 */
[----:B--2---:R-:W-:Y:S01]  /*0af0*/  VIADD R5, R20, 0xffffffff ;  /* 0xffffffff14057836 */ /* 0x004fe20000000000 */
[----:B------:R-:W-:Y:S01]  /*0b00*/  LOP3.LUT R11, R28, R11, RZ, 0xc0, !PT ;  /* 0x0000000b1c0b7212 */ /* 0x000fe200078ec0ff */
[----:B------:R-:W-:Y:S02]  /*0b10*/  IMAD.MOV R12, RZ, RZ, -R12 ;  /* 0x000000ffff0c7224 */ /* 0x000fe400078e0a0c */
[----:B------:R-:W-:Y:S02]  /*0b20*/  IMAD.MOV R6, RZ, RZ, -R4 ;  /* 0x000000ffff067224 */ /* 0x000fe400078e0a04 */
[----:B------:R-:W-:Y:S01]  /*0b30*/  IMAD R11, R10, R4, R11 ;  /* 0x000000040a0b7224 */ /* 0x000fe200078e020b */
[----:B------:R-:W-:Y:S01]  /*0b40*/  LOP3.LUT R4, R18, R5, RZ, 0xc0, !PT ;  /* 0x0000000512047212 */ /* 0x000fe200078ec0ff */
[----:B------:R-:W-:Y:S02]  /*0b50*/  @P3 IMAD R0, R14, R12, R3 ;  /* 0x0000000c0e003224 */ /* 0x000fe400078e0203 */
[----:B0-----:R-:W-:-:S02]  /*0b60*/  IMAD R3, R6, R19, R30 ;  /* 0x0000001306037224 */ /* 0x001fc400078e021e */
[----:B------:R-:W-:Y:S02]  /*0b70*/  IMAD R19, R11, R21, R0 ;  /* 0x000000150b137224 */ /* 0x000fe400078e0200 */
[----:B------:R-:W-:Y:S02]  /*0b80*/  IMAD R4, R3, R20, R4 ;  /* 0x0000001403047224 */ /* 0x000fe400078e0204 */
[----:B------:R-:W-:Y:S02]  /*0b90*/  IMAD.MOV.U32 R0, RZ, RZ, 0x1 ;  /* 0x00000001ff007424 */ /* 0x000fe400078e00ff */
[----:B------:R-:W-:Y:S01]  /*0ba0*/  IMAD.MOV.U32 R18, RZ, RZ, R26 ;  /* 0x000000ffff127224 */ /* 0x000fe200078e001a */
[----:B------:R-:W-:Y:S02]  /*0bb0*/  SEL R22, R4, R19, !P3 ;  /* 0x0000001304167207 */ /* 0x000fe40005800000 */
[----:B------:R-:W-:-:S07]  /*0bc0*/  SEL R19, R19, R4, !P3 ;  /* 0x0000000413137207 */ /* 0x000fce0005800000 */
.L_x_4:
[----:B------:R-:W-:-:S08]  /*0bd0*/  NOP ;  /* 0x0000000000007918 */ /* 0x000fd00000000000 */
[----:B------:R-:W0:Y:S02]  /*0be0*/  USETMAXREG.TRY_ALLOC.CTAPOOL UP0, 0xe8 ;  /* 0x000000e8000079c8 */ /* 0x000e240008000600 */
[----:B0-----:R-:W-:-:S13]  /*0bf0*/  PLOP3.LUT P0, PT, PT, PT, UP0, 0x80, 0x0 ;  /* 0x000000000000781c */ /* 0x001fda0003f0f008 */
[----:B------:R-:W-:Y:S05]  /*0c00*/  @!P0 BRA `(.L_x_4) ;  /* 0xfffffffc00f08947 */ /* 0x000fea000383ffff */
[----:B------:R-:W-:Y:S01]  /*0c10*/  ULDC.64 UR4, c[0x0][0x598] ;  /* 0x0001660000047ab9 */ /* 0x000fe20000000a00 */
[----:B------:R-:W-:Y:S01]  /*0c20*/  ULDC.64 UR36, c[0x0][0x208] ;  /* 0x0000820000247ab9 */ /* 0x000fe20000000a00 */
[----:B------:R-:W-:-:S04]  /*0c30*/  ISETP.NE.U32.AND P0, PT, RZ, UR4, PT ;  /* 0x00000004ff007c0c */ /* 0x000fc8000bf05070 */
[----:B------:R-:W-:-:S13]  /*0c40*/  ISETP.NE.AND.EX P0, PT, RZ, UR5, PT, P0 ;  /* 0x00000005ff007c0c */ /* 0x000fda000bf05300 */
[----:B------:R-:W-:Y:S05]  /*0c50*/  @!P0 BRA `(.L_x_7) ;  /* 0x00000000001c8947 */ /* 0x000fea0003800000 */
[----:B------:R-:W0:Y:S02]  /*0c60*/  LDC.64 R4, c[0x0][0x598] ;  /* 0x00016600ff047b82 */ /* 0x000e240000000a00 */
[----:B0-----:R-:W2:Y:S02]  /*0c70*/  LDG.E.64 R4, desc[UR36][R4.64] ;  /* 0x0000002404047981 */ /* 0x001ea4000c1e1b00 */
[----:B--2---:R-:W-:-:S04]  /*0c80*/  ISETP.NE.U32.AND P0, PT, R4, RZ, PT ;  /* 0x000000ff0400720c */ /* 0x004fc80003f05070 */
[----:B------:R-:W-:-:S13]  /*0c90*/  ISETP.NE.AND.EX P0, PT, R5, RZ, PT, P0 ;  /* 0x000000ff0500720c */ /* 0x000fda0003f05300 */
[----:B------:R-:W-:Y:S05]  /*0ca0*/  @!P0 BRA `(.L_x_7) ;  /* 0x0000000000088947 */ /* 0x000fea0003800000 */
[----:B------:R0:W5:Y:S01]  /*0cb0*/  LD.E R216, desc[UR36][R4.64] ;  /* 0x0000002404d87980 */ /* 0x000162000c101900 */
[----:B------:R-:W-:Y:S05]  /*0cc0*/  BRA `(.L_x_8) ;  /* 0x0000000000247947 */ /* 0x000fea0003800000 */
.L_x_7:
[----:B------:R-:W-:Y:S02]  /*0cd0*/  ULDC.64 UR4, c[0x0][0x588] ;  /* 0x0001620000047ab9 */ /* 0x000fe40000000a00 */
[----:B------:R-:W-:-:S04]  /*0ce0*/  ISETP.NE.U32.AND P0, PT, RZ, UR4, PT ;  /* 0x00000004ff007c0c */ /* 0x000fc8000bf05070 */
[----:B------:R-:W-:-:S13]  /*0cf0*/  ISETP.NE.AND.EX P0, PT, RZ, UR5, PT, P0 ;  /* 0x00000005ff007c0c */ /* 0x000fda000bf05300 */
[----:B------:R-:W-:Y:S05]  /*0d00*/  @!P0 BRA `(.L_x_9) ;  /* 0x00000000000c8947 */ /* 0x000fea0003800000 */
[----:B------:R-:W0:Y:S02]  /*0d10*/  LDC.64 R216, c[0x0][0x588] ;  /* 0x00016200ffd87b82 */ /* 0x000e240000000a00 */
[----:B0-----:R1:W5:Y:S01]  /*0d20*/  LDG.E R216, desc[UR36][R216.64] ;  /* 0x00000024d8d87981 */ /* 0x001362000c1e1900 */
[----:B------:R-:W-:Y:S05]  /*0d30*/  BRA `(.L_x_8) ;  /* 0x0000000000087947 */ /* 0x000fea0003800000 */
.L_x_9:
[----:B------:R-:W-:Y:S02]  /*0d40*/  ULDC UR4, c[0x0][0x580] ;  /* 0x0001600000047ab9 */ /* 0x000fe40000000800 */
[----:B------:R-:W-:-:S07]  /*0d50*/  IMAD.U32 R216, RZ, RZ, UR4 ;  /* 0x00000004ffd87e24 */ /* 0x000fce000f8e00ff */
.L_x_8:
[----:B------:R-:W-:Y:S02]  /*0d60*/  ULDC.64 UR4, c[0x0][0x5a0] ;  /* 0x0001680000047ab9 */ /* 0x000fe40000000a00 */
[----:B------:R-:W-:-:S04]  /*0d70*/  ISETP.NE.U32.AND P0, PT, RZ, UR4, PT ;  /* 0x00000004ff007c0c */ /* 0x000fc8000bf05070 */
[----:B------:R-:W-:-:S13]  /*0d80*/  ISETP.NE.AND.EX P0, PT, RZ, UR5, PT, P0 ;  /* 0x00000005ff007c0c */ /* 0x000fda000bf05300 */
[----:B------:R-:W-:Y:S05]  /*0d90*/  @!P0 BRA `(.L_x_10) ;  /* 0x00000000001c8947 */ /* 0x000fea0003800000 */
[----:B0-----:R-:W0:Y:S02]  /*0da0*/  LDC.64 R4, c[0x0][0x5a0] ;  /* 0x00016800ff047b82 */ /* 0x001e240000000a00 */
[----:B0-----:R-:W2:Y:S02]  /*0db0*/  LDG.E.64 R4, desc[UR36][R4.64] ;  /* 0x0000002404047981 */ /* 0x001ea4000c1e1b00 */
[----:B--2---:R-:W-:-:S04]  /*0dc0*/  ISETP.NE.U32.AND P0, PT, R4, RZ, PT ;  /* 0x000000ff0400720c */ /* 0x004fc80003f05070 */
[----:B------:R-:W-:-:S13]  /*0dd0*/  ISETP.NE.AND.EX P0, PT, R5, RZ, PT, P0 ;  /* 0x000000ff0500720c */ /* 0x000fda0003f05300 */
[----:B------:R-:W-:Y:S05]  /*0de0*/  @!P0 BRA `(.L_x_10) ;  /* 0x0000000000088947 */ /* 0x000fea0003800000 */
[----:B-1----:R0:W5:Y:S01]  /*0df0*/  LD.E R217, desc[UR36][R4.64] ;  /* 0x0000002404d97980 */ /* 0x002162000c101900 */
[----:B------:R-:W-:Y:S05]  /*0e00*/  BRA `(.L_x_11) ;  /* 0x0000000000247947 */ /* 0x000fea0003800000 */
.L_x_10:
[----:B------:R-:W-:Y:S02]  /*0e10*/  ULDC.64 UR4, c[0x0][0x590] ;  /* 0x0001640000047ab9 */ /* 0x000fe40000000a00 */
[----:B------:R-:W-:-:S04]  /*0e20*/  ISETP.NE.U32.AND P0, PT, RZ, UR4, PT ;  /* 0x00000004ff007c0c */ /* 0x000fc8000bf05070 */
[----:B------:R-:W-:-:S13]  /*0e30*/  ISETP.NE.AND.EX P0, PT, RZ, UR5, PT, P0 ;  /* 0x00000005ff007c0c */ /* 0x000fda000bf05300 */
[----:B------:R-:W-:Y:S05]  /*0e40*/  @!P0 BRA `(.L_x_12) ;  /* 0x00000000000c8947 */ /* 0x000fea0003800000 */
[----:B0-----:R-:W1:Y:S02]  /*0e50*/  LDC.64 R4, c[0x0][0x590] ;  /* 0x00016400ff047b82 */ /* 0x001e640000000a00 */
[----:B-1----:R1:W5:Y:S01]  /*0e60*/  LDG.E R217, desc[UR36][R4.64] ;  /* 0x0000002404d97981 */ /* 0x002362000c1e1900 */
[----:B------:R-:W-:Y:S05]  /*0e70*/  BRA `(.L_x_11) ;  /* 0x0000000000087947 */ /* 0x000fea0003800000 */
.L_x_12:
[----:B------:R-:W-:Y:S02]  /*0e80*/  ULDC UR4, c[0x0][0x584] ;  /* 0x0001610000047ab9 */ /* 0x000fe40000000800 */
[----:B-1----:R-:W-:-:S07]  /*0e90*/  IMAD.U32 R217, RZ, RZ, UR4 ;  /* 0x00000004ffd97e24 */ /* 0x002fce000f8e00ff */
.L_x_11:
[----:B------:R-:W-:-:S13]  /*0ea0*/  LOP3.LUT P0, RZ, R0, 0xff, RZ, 0xc0, !PT ;  /* 0x000000ff00ff7812 */ /* 0x000fda000780c0ff */
[----:B------:R-:W-:Y:S05]  /*0eb0*/  @!P0 EXIT ;  /* 0x000000000000894d */ /* 0x000fea0003800000 */
[----:B------:R-:W-:Y:S01]  /*0ec0*/  ULDC UR4, c[0x0][0x28c] ;  /* 0x0000a30000047ab9 */ /* 0x000fe20000000800 */
[----:B------:R-:W-:Y:S01]  /*0ed0*/  UMOV UR38, URZ ;  /* 0x0000003f00267c82 */ /* 0x000fe20008000000 */
[----:B------:R-:W-:Y:S01]  /*0ee0*/  UIADD3 UR4, UR4, 0x7f, URZ ;  /* 0x0000007f04047890 */ /* 0x000fe2000fffe03f */
[----:B------:R-:W-:-:S03]  /*0ef0*/  UMOV UR39, URZ ;  /* 0x0000003f00277c82 */ /* 0x000fc60008000000 */
[----:B------:R-:W-:-:S04]  /*0f00*/  USHF.R.S32.HI UR5, URZ, 0x1f, UR4 ;  /* 0x0000001f3f057899 */ /* 0x000fc80008011404 */
[----:B------:R-:W-:-:S04]  /*0f10*/  ULEA.HI UR5, UR5, UR4, URZ, 0x7 ;  /* 0x0000000405057291 */ /* 0x000fc8000f8f383f */
[----:B------:R-:W-:-:S12]  /*0f20*/  USHF.R.S32.HI UR40, URZ, 0x7, UR5 ;  /* 0x000000073f287899 */ /* 0x000fd80008011405 */
.L_x_418:
[----:B------:R-:W-:Y:S01]  /*0f30*/  LOP3.LUT R0, R23, 0x80, RZ, 0xc0, !PT ;  /* 0x0000008017007812 */ /* 0x000fe200078ec0ff */
[----:B------:R-:W2:Y:S01]  /*0f40*/  S2UR UR7, SR_CgaCtaId ;  /* 0x00000000000779c3 */ /* 0x000ea20000008800 */
[----:B------:R-:W-:Y:S02]  /*0f50*/  UMOV UR6, 0x400 ;  /* 0x0000040000067882 */ /* 0x000fe40000000000 */
[----:B------:R-:W-:-:S06]  /*0f60*/  SHF.R.U32.HI R0, RZ, 0x7, R0 ;  /* 0x00000007ff007819 */ /* 0x000fcc0000011600 */
[----:B------:R-:W3:Y:S01]  /*0f70*/  SHFL.IDX PT, R0, R0, RZ, 0x1f ;  /* 0x00001fff00007589 */ /* 0x000ee200000e0000 */
[----:B--2---:R-:W-:Y:S01]  /*0f80*/  ULEA UR6, UR7, UR6, 0x18 ;  /* 0x0000000607067291 */ /* 0x004fe2000f8ec03f */
[----:B---3--:R-:W-:-:S13]  /*0f90*/  R2UR UR4, R0 ;  /* 0x00000000000472ca */ /* 0x008fda00000e0000 */
[----:B------:R-:W-:-:S04]  /*0fa0*/  ULEA.HI UR5, UR4, UR4, URZ, 0x1 ;  /* 0x0000000404057291 */ /* 0x000fc8000f8f083f */
[----:B------:R-:W-:-:S04]  /*0fb0*/  ULOP3.LUT UR5, UR5, 0x7fffe, URZ, 0xc0, !UPT ;  /* 0x0007fffe05057892 */ /* 0x000fc8000f8ec03f */
[----:B------:R-:W-:-:S03]  /*0fc0*/  UIADD3 UR5, UR4, -UR5, URZ ;  /* 0x8000000504057290 */ /* 0x000fc6000fffe03f */
[----:B------:R-:W-:Y:S01]  /*0fd0*/  ULDC UR4, c[0x0][0x28c] ;  /* 0x0000a30000047ab9 */ /* 0x000fe20000000800 */
[----:B------:R-:W-:Y:S01]  /*0fe0*/  ULEA UR5, UR5, UR6, 0xd ;  /* 0x0000000605057291 */ /* 0x000fe2000f8e683f */
[----:B------:R-:W-:-:S03]  /*0ff0*/  ISETP.LT.AND P0, PT, RZ, UR4, PT ;  /* 0x00000004ff007c0c */ /* 0x000fc6000bf01270 */
[----:B------:R-:W-:-:S04]  /*1000*/  UIADD3 UR5, UR5, 0x100, URZ ;  /* 0x0000010005057890 */ /* 0x000fc8000fffe03f */
[----:B------:R-:W-:-:S04]  /*1010*/  USHF.R.U32.HI UR5, URZ, 0x4, UR5 ;  /* 0x000000043f057899 */ /* 0x000fc80008011605 */
[----:B------:R-:W-:Y:S02]  /*1020*/  ULOP3.LUT UR41, UR5, 0x3fff, URZ, 0xc0, !UPT ;  /* 0x00003fff05297892 */ /* 0x000fe4000f8ec03f */
[----:B----4-:R-:W-:Y:S10]  /*1030*/  @P0 BRA `(.L_x_13) ;  /* 0x0000000000400947 */ /* 0x010ff40003800000 */
[----:B------:R-:W-:Y:S01]  /*1040*/  MOV R0, 0x0 ;  /* 0x0000000000007802 */ /* 0x000fe20000000f00 */
[----:B------:R-:W-:Y:S01]  /*1050*/  ULDC.64 UR4, c[0x4][0x68] ;  /* 0x01001a0000047ab9 */ /* 0x000fe20000000a00 */
[----:B------:R-:W-:Y:S01]  /*1060*/  ULDC.64 UR6, c[0x4][0x8] ;  /* 0x0100020000067ab9 */ /* 0x000fe20000000a00 */
[----:B01----:R-:W-:Y:S01]  /*1070*/  IMAD.U32 R4, RZ, RZ, UR4 ;  /* 0x00000004ff047e24 */ /* 0x003fe2000f8e00ff */
[----:B------:R0:W1:Y:S01]  /*1080*/  LDC.64 R14, c[0x4][R0] ;  /* 0x01000000000e7b82 */ /* 0x0000620000000a00 */
[----:B------:R-:W-:Y:S01]  /*1090*/  IMAD.U32 R5, RZ, RZ, UR5 ;  /* 0x00000005ff057e24 */ /* 0x000fe2000f8e00ff */
[----:B------:R-:W-:Y:S01]  /*10a0*/  ULDC.64 UR4, c[0x4][0x70] ;  /* 0x01001c0000047ab9 */ /* 0x000fe20000000a00 */
[----:B------:R-:W-:Y:S02]  /*10b0*/  IMAD.U32 R10, RZ, RZ, UR6 ;  /* 0x00000006ff0a7e24 */ /* 0x000fe4000f8e00ff */
[----:B------:R-:W-:Y:S02]  /*10c0*/  IMAD.U32 R6, RZ, RZ, UR4 ;  /* 0x00000004ff067e24 */ /* 0x000fe4000f8e00ff */
[----:B------:R-:W-:-:S02]  /*10d0*/  IMAD.U32 R7, RZ, RZ, UR5 ;  /* 0x00000005ff077e24 */ /* 0x000fc4000f8e00ff */
[----:B------:R-:W-:Y:S02]  /*10e0*/  IMAD.U32 R11, RZ, RZ, UR7 ;  /* 0x00000007ff0b7e24 */ /* 0x000fe4000f8e00ff */
[----:B------:R-:W-:Y:S02]  /*10f0*/  IMAD.MOV.U32 R8, RZ, RZ, 0x1e1 ;  /* 0x000001e1ff087424 */ /* 0x000fe400078e00ff */
[----:B------:R-:W-:Y:S02]  /*1100*/  IMAD.MOV.U32 R12, RZ, RZ, 0x1 ;  /* 0x00000001ff0c7424 */ /* 0x000fe400078e00ff */
[----:B0-----:R-:W-:-:S07]  /*1110*/  IMAD.MOV.U32 R13, RZ, RZ, RZ ;  /* 0x000000ffff0d7224 */ /* 0x001fce00078e00ff */
[----:B------:R-:W-:-:S07]  /*1120*/  LEPC R20, `(.L_x_13) ;  /* 0x000000001014794e */ /* 0x000fce0000000000 */
[----:B-1---5:R-:W-:Y:S05]  /*1130*/  CALL.ABS.NOINC R14 ;  /* 0x000000000e007343 */ /* 0x022fea0003c00000 */
.L_x_13:
[----:B------:R-:W-:-:S04]  /*1140*/  LOP3.LUT R0, R2, 0x1, RZ, 0xfc, !PT ;  /* 0x0000000102007812 */ /* 0x000fc800078efcff */
[----:B------:R-:W-:-:S13]  /*1150*/  ISETP.NE.AND P0, PT, R0, 0x3, PT ;  /* 0x000000030000780c */ /* 0x000fda0003f05270 */
[----:B------:R-:W-:Y:S05]  /*1160*/  @!P0 BRA `(.L_x_14) ;  /* 0x0000000000048947 */ /* 0x000fea0003800000 */
[----:B------:R-:W-:Y:S01]  /*1170*/  BPT.TRAP 0x1 ;  /* 0x000000040000795c */ /* 0x000fe20000300000 */
.L_x_14:
[----:B------:R-:W2:Y:S01]  /*1180*/  S2UR UR5, SR_CgaCtaId ;  /* 0x00000000000579c3 */ /* 0x000ea20000008800 */
[----:B------:R-:W-:Y:S01]  /*1190*/  UMOV UR4, 0x400 ;  /* 0x0000040000047882 */ /* 0x000fe20000000000 */
[----:B------:R-:W-:Y:S02]  /*11a0*/  IMAD.U32 R0, RZ, RZ, UR38 ;  /* 0x00000026ff007e24 */ /* 0x000fe4000f8e00ff */
[----:B------:R-:W-:-:S03]  /*11b0*/  IMAD.U32 R3, RZ, RZ, UR39 ;  /* 0x00000027ff037e24 */ /* 0x000fc6000f8e00ff */
[----:B------:R-:W-:Y:S01]  /*11c0*/  SHF.L.U32 R0, R0, 0x1f, RZ ;  /* 0x0000001f00007819 */ /* 0x000fe200000006ff */
[----:B--2---:R-:W-:-:S06]  /*11d0*/  ULEA UR4, UR5, UR4, 0x18 ;  /* 0x0000000405047291 */ /* 0x004fcc000f8ec03f */
[----:B------:R-:W-:-:S04]  /*11e0*/  IMAD.U32 R6, RZ, RZ, UR4 ;  /* 0x00000004ff067e24 */ /* 0x000fc8000f8e00ff */
[----:B------:R-:W-:-:S04]  /*11f0*/  IMAD R3, R3, 0x8, R6 ;  /* 0x0000000803037824 */ /* 0x000fc800078e0206 */
[----:B------:R2:W3:Y:S01]  /*1200*/  SYNCS.PHASECHK.TRANS64.TRYWAIT P1, [R3+URZ], R0 ;  /* 0x00000000030075a7 */ /* 0x0004e2000802017f */
[----:B------:R-:W-:Y:S05]  /*1210*/  @!P0 BRA `(.L_x_15) ;  /* 0x0000000000048947 */ /* 0x000fea0003800000 */
[----:B------:R-:W-:Y:S01]  /*1220*/  BPT.TRAP 0x1 ;  /* 0x000000040000795c */ /* 0x000fe20000300000 */
.L_x_15:
[----:B---3--:R-:W-:Y:S05]  /*1230*/  @P1 BRA `(.L_x_16) ;  /* 0x0000000000081947 */ /* 0x008fea0003800000 */
[----:B------:R-:W3:Y:S02]  /*1240*/  SYNCS.PHASECHK.TRANS64.TRYWAIT P1, [R3+URZ], R0 ;  /* 0x00000000030075a7 */ /* 0x000ee4000802017f */
[----:B---3--:R-:W-:Y:S05]  /*1250*/  @!P1 BRA `(.L_x_17) ;  /* 0x000000c800349947 */ /* 0x008fea0003800000 */
.L_x_16:
[----:B------:R-:W-:-:S04]  /*1260*/  UISETP.LT.AND UP0, UPT, UR40, 0x1, UPT ;  /* 0x000000012800788c */ /* 0x000fc8000bf01270 */
[----:B------:R-:W-:-:S06]  /*1270*/  USEL UR4, UR40, 0x1, UP0 ;  /* 0x0000000128047887 */ /* 0x000fcc0008000000 */
[----:B--23--:R-:W-:Y:S01]  /*1280*/  IMAD.U32 R0, RZ, RZ, UR4 ;  /* 0x00000004ff007e24 */ /* 0x00cfe2000f8e00ff */
[----:B------:R-:W-:Y:S05]  /*1290*/  WARPSYNC.ALL ;  /* 0x0000000000007948 */ /* 0x000fea0003800000 */
[----:B------:R-:W-:-:S04]  /*12a0*/  IADD3 R0, -R0, UR40, RZ ;  /* 0x0000002800007c10 */ /* 0x000fc8000fffe1ff */
[----:B------:R-:W-:Y:S02]  /*12b0*/  ISETP.GE.AND P1, PT, R0, 0x1, PT ;  /* 0x000000010000780c */ /* 0x000fe40003f26270 */
[----:B------:R-:W-:Y:S01]  /*12c0*/  R2UR UR4, R6 ;  /* 0x00000000060472ca */ /* 0x000fe200000e0000 */
[----:B------:R-:W-:Y:S01]  /*12d0*/  WARPGROUP.ARRIVE ;  /* 0x00000000000079c5 */ /* 0x000fe20000000000 */
[----:B------:R-:W-:Y:S01]  /*12e0*/  UMOV UR9, 0x40000040 ;  /* 0x4000004000097882 */ /* 0x000fe20000000000 */
[----:B------:R-:W-:-:S10]  /*12f0*/  UMOV UR11, 0x40000040 ;  /* 0x40000040000b7882 */ /* 0x000fd40000000000 */
[----:B------:R-:W-:-:S04]  /*1300*/  UIADD3 UR4, UR4, 0xc100, URZ ;  /* 0x0000c10004047890 */ /* 0x000fc8000fffe03f */
[----:B------:R-:W-:-:S04]  /*1310*/  USHF.R.U32.HI UR4, URZ, 0x4, UR4 ;  /* 0x000000043f047899 */ /* 0x000fc80008011604 */
[----:B------:R-:W-:Y:S02]  /*1320*/  ULOP3.LUT UR5, UR4, 0x3fff, URZ, 0xc0, !UPT ;  /* 0x00003fff04057892 */ /* 0x000fe4000f8ec03f */
[----:B------:R-:W-:Y:S02]  /*1330*/  ULOP3.LUT UR4, UR41, 0x10000, URZ, 0xfc, !UPT ;  /* 0x0001000029047892 */ /* 0x000fe4000f8efc3f */
[----:B------:R-:W-:Y:S02]  /*1340*/  ULOP3.LUT UR5, UR5, 0x10000, URZ, 0xfc, !UPT ;  /* 0x0001000005057892 */ /* 0x000fe4000f8efc3f */
[----:B------:R-:W-:Y:S02]  /*1350*/  ULEA UR6, UR39, UR4, 0xa ;  /* 0x0000000427067291 */ /* 0x000fe4000f8e503f */
[----:B------:R-:W-:-:S05]  /*1360*/  UIMAD UR7, UR39, 0xc00, UR5 ;  /* 0x00000c00270778a4 */ /* 0x000fca000f8e0205 */
[----:B------:R-:W-:Y:S02]  /*1370*/  UMOV UR8, UR6 ;  /* 0x0000000600087c82 */ /* 0x000fe40008000000 */
[----:B------:R-:W-:Y:S02]  /*1380*/  UMOV UR10, UR7 ;  /* 0x00000007000a7c82 */ /* 0x000fe40008000000 */
[----:B------:R-:W-:Y:S01]  /*1390*/  IGMMA.64x192x32.S8.S8 R120, gdesc[UR8], RZ, !UPT, gsb0 ;  /* 0x04e00000087879f1 */ /* 0x000fe2000c0410ff */
[----:B------:R-:W-:Y:S01]  /*13a0*/  UIADD3 UR10, UR7, 0x600, URZ ;  /* 0x00000600070a7890 */ /* 0x000fe2000fffe03f */
[----:B------:R-:W-:Y:S01]  /*13b0*/  UMOV UR11, 0x40000040 ;  /* 0x40000040000b7882 */ /* 0x000fe20000000000 */
[----:B------:R-:W-:Y:S02]  /*13c0*/  WARPGROUP.DEPBAR.LE gsb0, 0x0 ;  /* 0x00008000000079c5 */ /* 0x000fe40000010000 */
[----:B------:R-:W-:-:S06]  /*13d0*/  WARPGROUP.ARRIVE ;  /* 0x00000000000079c5 */ /* 0x000fcc0000000000 */
[----:B------:R-:W-:Y:S01]  /*13e0*/  IGMMA.64x192x32.S8.S8 R24, gdesc[UR8], RZ, !UPT, gsb0 ;  /* 0x04e00000081879f1 */ /* 0x000fe2000c0410ff */
[----:B------:R-:W-:Y:S02]  /*13f0*/  UIADD3 UR8, UR6, 0x2, URZ ;  /* 0x0000000206087890 */ /* 0x000fe4000fffe03f */
[----:B------:R-:W-:Y:S01]  /*1400*/  UIADD3 UR10, UR7, 0x2, URZ ;  /* 0x00000002070a7890 */ /* 0x000fe2000fffe03f */
[----:B------:R-:W-:Y:S01]  /*1410*/  UMOV UR9, 0x40000040 ;  /* 0x4000004000097882 */ /* 0x000fe20000000000 */
[----:B------:R-:W-:Y:S01]  /*1420*/  UMOV UR11, 0x40000040 ;  /* 0x40000040000b7882 */ /* 0x000fe20000000000 */
[----:B------:R-:W-:Y:S02]  /*1430*/  WARPGROUP.DEPBAR.LE gsb0, 0x0 ;  /* 0x00008000000079c5 */ /* 0x000fe40000010000 */
[----:B------:R-:W-:-:S06]  /*1440*/  WARPGROUP.ARRIVE ;  /* 0x00000000000079c5 */ /* 0x000fcc0000000000 */
[----:B------:R-:W-:Y:S01]  /*1450*/  IGMMA.64x192x32.S8.S8 R120, gdesc[UR8], R120, gsb0 ;  /* 0x04e00000087879f1 */ /* 0x000fe20008041078 */
[----:B------:R-:W-:Y:S01]  /*1460*/  UIADD3 UR10, UR7, 0x602, URZ ;  /* 0x00000602070a7890 */ /* 0x000fe2000fffe03f */
[----:B------:R-:W-:Y:S01]  /*1470*/  UMOV UR11, 0x40000040 ;  /* 0x40000040000b7882 */ /* 0x000fe20000000000 */
[----:B------:R-:W-:Y:S02]  /*1480*/  WARPGROUP.DEPBAR.LE gsb0, 0x0 ;  /* 0x00008000000079c5 */ /* 0x000fe40000010000 */
[----:B------:R-:W-:-:S06]  /*1490*/  WARPGROUP.ARRIVE ;  /* 0x00000000000079c5 */ /* 0x000fcc0000000000 */
[----:B------:R-:W-:Y:S01]  /*14a0*/  IGMMA.64x192x32.S8.S8 R24, gdesc[UR8], R24, gsb0 ;  /* 0x04e00000081879f1 */ /* 0x000fe20008041018 */
        /* <DEDUP_REMOVED lines=23> */
[----:B------:R-:W-:Y:S03]  /*1620*/  IGMMA.64x192x32.S8.S8 R24, gdesc[UR8], R24, gsb0 ;  /* 0x04e00000081879f1 */ /* 0x000fe60008041018 */
[----:B------:R-:W-:Y:S02]  /*1630*/  WARPGROUP.DEPBAR.LE gsb0, 0x0 ;  /* 0x00008000000079c5 */ /* 0x000fe40000010000 */
[----:B------:R-:W-:Y:S05]  /*1640*/  @!P1 BRA `(.L_x_18) ;  /* 0x0000000400709947 */ /* 0x000fea0003800000 */
[----:B------:R-:W-:Y:S02]  /*1650*/  UIADD3 UR6, UR39, 0x1, URZ ;  /* 0x0000000127067890 */ /* 0x000fe4000fffe03f */
[----:B------:R-:W-:Y:S02]  /*1660*/  IMAD.U32 R3, RZ, RZ, UR39 ;  /* 0x00000027ff037e24 */ /* 0x000fe4000f8e00ff */
[----:B------:R-:W-:-:S04]  /*1670*/  UISETP.NE.AND UP0, UPT, UR6, 0x3, UPT ;  /* 0x000000030600788c */ /* 0x000fc8000bf05270 */
[----:B------:R-:W-:Y:S02]  /*1680*/  USEL UR7, URZ, 0x1, UP0 ;  /* 0x000000013f077887 */ /* 0x000fe40008000000 */
[----:B------:R-:W-:Y:S02]  /*1690*/  USEL UR6, UR6, URZ, UP0 ;  /* 0x0000003f06067287 */ /* 0x000fe40008000000 */
[----:B------:R-:W-:-:S06]  /*16a0*/  ULOP3.LUT UR7, UR38, UR7, URZ, 0x3c, !UPT ;  /* 0x0000000726077292 */ /* 0x000fcc000f8e3c3f */
[----:B------:R-:W-:-:S07]  /*16b0*/  IMAD.U32 R7, RZ, RZ, UR7 ;  /* 0x00000007ff077e24 */ /* 0x000fce000f8e00ff */
.L_x_25:
[----:B------:R-:W-:Y:S05]  /*16c0*/  @!P0 BRA `(.L_x_19) ;  /* 0x0000000000048947 */ /* 0x000fea0003800000 */
[----:B------:R-:W-:Y:S01]  /*16d0*/  BPT.TRAP 0x1 ;  /* 0x000000040000795c */ /* 0x000fe20000300000 */
.L_x_19:
[----:B------:R-:W2:Y:S01]  /*16e0*/  S2UR UR8, SR_CgaCtaId ;  /* 0x00000000000879c3 */ /* 0x000ea20000008800 */
[----:B------:R-:W-:Y:S01]  /*16f0*/  UMOV UR7, 0x400 ;  /* 0x0000040000077882 */ /* 0x000fe20000000000 */
[----:B01----:R-:W-:Y:S01]  /*1700*/  IMAD.U32 R5, RZ, RZ, UR6 ;  /* 0x00000006ff057e24 */ /* 0x003fe2000f8e00ff */
[----:B------:R-:W-:Y:S01]  /*1710*/  SHF.L.U32 R4, R7, 0x1f, RZ ;  /* 0x0000001f07047819 */ /* 0x000fe200000006ff */
[----:B--2---:R-:W-:-:S06]  /*1720*/  ULEA UR7, UR8, UR7, 0x18 ;  /* 0x0000000708077291 */ /* 0x004fcc000f8ec03f */
[----:B------:R-:W-:-:S04]  /*1730*/  IMAD.U32 R6, RZ, RZ, UR7 ;  /* 0x00000007ff067e24 */ /* 0x000fc8000f8e00ff */
[----:B------:R-:W-:-:S04]  /*1740*/  IMAD R5, R5, 0x8, R6 ;  /* 0x0000000805057824 */ /* 0x000fc800078e0206 */
[----:B------:R0:W1:Y:S01]  /*1750*/  SYNCS.PHASECHK.TRANS64.TRYWAIT P1, [R5+URZ], R4 ;  /* 0x00000004050075a7 */ /* 0x000062000802017f */
[----:B------:R-:W-:Y:S05]  /*1760*/  @!P0 BRA `(.L_x_20) ;  /* 0x0000000000048947 */ /* 0x000fea0003800000 */
[----:B------:R-:W-:Y:S01]  /*1770*/  BPT.TRAP 0x1 ;  /* 0x000000040000795c */ /* 0x000fe20000300000 */
.L_x_20:
[----:B-1----:R-:W-:Y:S05]  /*1780*/  @P1 BRA `(.L_x_21) ;  /* 0x0000000000081947 */ /* 0x002fea0003800000 */
[----:B------:R-:W1:Y:S02]  /*1790*/  SYNCS.PHASECHK.TRANS64.TRYWAIT P1, [R5+URZ], R4 ;  /* 0x00000004050075a7 */ /* 0x000e64000802017f */
[----:B-1----:R-:W-:Y:S05]  /*17a0*/  @!P1 BRA `(.L_x_22) ;  /* 0x000000c000f49947 */ /* 0x002fea0003800000 */
.L_x_21:
[----:B------:R-:W-:Y:S01]  /*17b0*/  ULEA UR7, UR6, UR4, 0xa ;  /* 0x0000000406077291 */ /* 0x000fe2000f8e503f */
[----:B------:R-:W-:Y:S01]  /*17c0*/  WARPGROUP.ARRIVE ;  /* 0x00000000000079c5 */ /* 0x000fe20000000000 */
[----:B------:R-:W-:Y:S01]  /*17d0*/  UIMAD UR12, UR6, 0xc00, UR5 ;  /* 0x00000c00060c78a4 */ /* 0x000fe2000f8e0205 */
[----:B------:R-:W-:Y:S01]  /*17e0*/  UMOV UR9, 0x40000040 ;  /* 0x4000004000097882 */ /* 0x000fe20000000000 */
[----:B------:R-:W-:-:S03]  /*17f0*/  UMOV UR11, 0x40000040 ;  /* 0x40000040000b7882 */ /* 0x000fc60000000000 */
[----:B------:R-:W-:Y:S02]  /*1800*/  UMOV UR8, UR7 ;  /* 0x0000000700087c82 */ /* 0x000fe40008000000 */
[----:B------:R-:W-:Y:S02]  /*1810*/  UMOV UR10, UR12 ;  /* 0x0000000c000a7c82 */ /* 0x000fe40008000000 */
        /* <DEDUP_REMOVED lines=44> */
[----:B------:R-:W-:Y:S01]  /*1ae0*/  BPT.TRAP 0x1 ;  /* 0x000000040000795c */ /* 0x000fe20000300000 */
.L_x_23:
[----:B01----:R-:W-:Y:S01]  /*1af0*/  IMAD R4, R3, 0x8, R6 ;  /* 0x0000000803047824 */ /* 0x003fe200078e0206 */
[----:B------:R-:W-:-:S03]  /*1b00*/  ISETP.GT.U32.AND P1, PT, R2, 0x1, PT ;  /* 0x000000010200780c */ /* 0x000fc60003f24070 */
[----:B------:R-:W-:-:S05]  /*1b10*/  VIADD R4, R4, 0x18 ;  /* 0x0000001804047836 */ /* 0x000fca0000000000 */
[----:B------:R-:W-:-:S04]  /*1b20*/  PRMT R4, RZ, 0x654, R4 ;  /* 0x00000654ff047816 */ /* 0x000fc80000000004 */
[----:B------:R0:W-:Y:S01]  /*1b30*/  SYNCS.ARRIVE.TRANS64.RED.A1T0 RZ, [R4+URZ], RZ ;  /* 0x000000ff04ff79a7 */ /* 0x0001e2000810043f */
[----:B------:R-:W-:Y:S05]  /*1b40*/  @P1 BRA `(.L_x_24) ;  /* 0x0000000000041947 */ /* 0x000fea0003800000 */
[----:B------:R-:W-:Y:S01]  /*1b50*/  BPT.TRAP 0x1 ;  /* 0x000000040000795c */ /* 0x000fe20000300000 */
.L_x_24:
[----:B------:R-:W-:Y:S01]  /*1b60*/  UIADD3 UR6, UR6, 0x1, URZ ;  /* 0x0000000106067890 */ /* 0x000fe2000fffe03f */
[C---:B------:R-:W-:Y:S01]  /*1b70*/  ISETP.GT.AND P2, PT, R0.reuse, 0x1, PT ;  /* 0x000000010000780c */ /* 0x040fe20003f44270 */
[----:B------:R-:W-:Y:S02]  /*1b80*/  VIADD R3, R3, 0x1 ;  /* 0x0000000103037836 */ /* 0x000fe40000000000 */
[----:B------:R-:W-:Y:S01]  /*1b90*/  UISETP.NE.AND UP0, UPT, UR6, 0x3, UPT ;  /* 0x000000030600788c */ /* 0x000fe2000bf05270 */
[----:B------:R-:W-:Y:S02]  /*1ba0*/  VIADD R0, R0, 0xffffffff ;  /* 0xffffffff00007836 */ /* 0x000fe40000000000 */
[C---:B------:R-:W-:Y:S01]  /*1bb0*/  ISETP.NE.AND P1, PT, R3.reuse, 0x3, PT ;  /* 0x000000030300780c */ /* 0x040fe20003f25270 */
[----:B------:R-:W-:Y:S02]  /*1bc0*/  USEL UR7, URZ, 0x1, UP0 ;  /* 0x000000013f077887 */ /* 0x000fe40008000000 */
[----:B------:R-:W-:Y:S01]  /*1bd0*/  USEL UR6, UR6, URZ, UP0 ;  /* 0x0000003f06067287 */ /* 0x000fe20008000000 */
[----:B------:R-:W-:-:S03]  /*1be0*/  SEL R3, R3, RZ, P1 ;  /* 0x000000ff03037207 */ /* 0x000fc60000800000 */
[----:B------:R-:W-:Y:S01]  /*1bf0*/  LOP3.LUT R7, R7, UR7, RZ, 0x3c, !PT ;  /* 0x0000000707077c12 */ /* 0x000fe2000f8e3cff */
[----:B------:R-:W-:Y:S07]  /*1c00*/  @P2 BRA `(.L_x_25) ;  /* 0xfffffff800ac2947 */ /* 0x000fee000383ffff */
.L_x_18:
[----:B------:R-:W2:Y:S02]  /*1c10*/  LDC R0, c[0x0][0x28c] ;  /* 0x0000a300ff007b82 */ /* 0x000ea40000000800 */
[----:B--2---:R-:W-:-:S13]  /*1c20*/  ISETP.GE.AND P1, PT, R0, 0x1, PT ;  /* 0x000000010000780c */ /* 0x004fda0003f26270 */
[----:B------:R-:W-:Y:S05]  /*1c30*/  @!P1 BRA `(.L_x_26) ;  /* 0x0000000000409947 */ /* 0x000fea0003800000 */
[----:B------:R-:W-:Y:S05]  /*1c40*/  @!P0 BRA `(.L_x_27) ;  /* 0x0000000000048947 */ /* 0x000fea0003800000 */
[----:B------:R-:W-:Y:S01]  /*1c50*/  BPT.TRAP 0x1 ;  /* 0x000000040000795c */ /* 0x000fe20000300000 */
.L_x_27:
[----:B------:R-:W-:Y:S01]  /*1c60*/  UISETP.LT.AND UP0, UPT, UR40, 0x1, UPT ;  /* 0x000000012800788c */ /* 0x000fe2000bf01270 */
[----:B------:R-:W-:-:S03]  /*1c70*/  ISETP.GT.U32.AND P0, PT, R2, 0x1, PT ;  /* 0x000000010200780c */ /* 0x000fc60003f04070 */
[----:B------:R-:W-:-:S04]  /*1c80*/  USEL UR6, UR40, 0x1, UP0 ;  /* 0x0000000128067887 */ /* 0x000fc80008000000 */
[----:B------:R-:W-:-:S04]  /*1c90*/  UIADD3 UR6, UR39, UR40, -UR6 ;  /* 0x0000002827067290 */ /* 0x000fc8000fffe806 */
[----:B------:R-:W-:-:S04]  /*1ca0*/  UIMAD.WIDE.U32 UR4, UR6, -0x55555555, URZ ;  /* 0xaaaaaaab060478a5 */ /* 0x000fc8000f8e003f */
[----:B------:R-:W-:-:S04]  /*1cb0*/  USHF.R.U32.HI UR4, URZ, 0x1, UR5 ;  /* 0x000000013f047899 */ /* 0x000fc80008011605 */
[----:B------:R-:W-:-:S06]  /*1cc0*/  UIMAD UR6, UR4, -0x3, UR6 ;  /* 0xfffffffd040678a4 */ /* 0x000fcc000f8e0206 */
[----:B------:R-:W-:-:S04]  /*1cd0*/  IMAD.U32 R3, RZ, RZ, UR6 ;  /* 0x00000006ff037e24 */ /* 0x000fc8000f8e00ff */
[----:B------:R-:W-:-:S04]  /*1ce0*/  IMAD R0, R3, 0x8, R6 ;  /* 0x0000000803007824 */ /* 0x000fc800078e0206 */
[----:B------:R-:W-:-:S05]  /*1cf0*/  VIADD R0, R0, 0x18 ;  /* 0x0000001800007836 */ /* 0x000fca0000000000 */
[----:B------:R-:W-:-:S04]  /*1d00*/  PRMT R0, RZ, 0x654, R0 ;  /* 0x00000654ff007816 */ /* 0x000fc80000000000 */
[----:B------:R2:W-:Y:S01]  /*1d10*/  SYNCS.ARRIVE.TRANS64.RED.A1T0 RZ, [R0+URZ], RZ ;  /* 0x000000ff00ff79a7 */ /* 0x0005e2000810043f */
[----:B------:R-:W-:Y:S05]  /*1d20*/  @P0 BRA `(.L_x_26) ;  /* 0x0000000000040947 */ /* 0x000fea0003800000 */
[----:B------:R-:W-:Y:S01]  /*1d30*/  BPT.TRAP 0x1 ;  /* 0x000000040000795c */ /* 0x000fe20000300000 */
.L_x_26:
[----:B------:R-:W3:Y:S01]  /*1d40*/  LDC R8, c[0x0][0x288] ;  /* 0x0000a200ff087b82 */ /* 0x000ee20000000800 */
[--C-:B--2---:R-:W-:Y:S01]  /*1d50*/  SHF.R.U32.HI R0, RZ, 0x2, R23.reuse ;  /* 0x00000002ff007819 */ /* 0x104fe20000011617 */
[----:B------:R-:W-:Y:S01]  /*1d60*/  UIADD3 UR39, UR40, UR39, URZ ;  /* 0x0000002728277290 */ /* 0x000fe2000fffe03f */
[----:B01----:R-:W-:Y:S01]  /*1d70*/  SHF.R.U32.HI R5, RZ, 0x7, R23 ;  /* 0x00000007ff057819 */ /* 0x003fe20000011617 */
[C---:B------:R-:W-:Y:S01]  /*1d80*/  IMAD.SHL.U32 R12, R23.reuse, 0x2, RZ ;  /* 0x00000002170c7824 */ /* 0x040fe200078e00ff */
[----:B------:R-:W-:Y:S01]  /*1d90*/  LOP3.LUT R4, R23, 0x60, RZ, 0xc0, !PT ;  /* 0x0000006017047812 */ /* 0x000fe200078ec0ff */
[----:B------:R-:W-:Y:S01]  /*1da0*/  UISETP.GT.U32.AND UP0, UPT, UR39, 0x2, UPT ;  /* 0x000000022700788c */ /* 0x000fe2000bf04070 */
[----:B------:R-:W-:Y:S01]  /*1db0*/  LOP3.LUT R3, R0, 0x7, RZ, 0xc0, !PT ;  /* 0x0000000700037812 */ /* 0x000fe200078ec0ff */
[----:B------:R-:W-:Y:S01]  /*1dc0*/  ULDC UR7, c[0x0][0x284] ;  /* 0x0000a10000077ab9 */ /* 0x000fe20000000800 */
[----:B------:R-:W-:Y:S01]  /*1dd0*/  LOP3.LUT R0, R5, 0x1, RZ, 0xc0, !PT ;  /* 0x0000000105007812 */ /* 0x000fe200078ec0ff */
[----:B------:R-:W-:Y:S01]  /*1de0*/  IMAD R5, R22, 0x180, RZ ;  /* 0x0000018016057824 */ /* 0x000fe200078e02ff */
[----:B------:R-:W-:Y:S01]  /*1df0*/  SHF.R.U32.HI R6, RZ, 0x1, R4 ;  /* 0x00000001ff067819 */ /* 0x000fe20000011604 */
[----:B------:R-:W-:Y:S01]  /*1e00*/  UISETP.LT.U32.AND UP0, UPT, UR40, 0x3, UP0 ;  /* 0x000000032800788c */ /* 0x000fe20008701070 */
[----:B------:R-:W-:Y:S01]  /*1e10*/  LOP3.LUT R4, R23, 0x3, RZ, 0xc0, !PT ;  /* 0x0000000317047812 */ /* 0x000fe200078ec0ff */
[----:B------:R-:W-:Y:S01]  /*1e20*/  IMAD.SHL.U32 R10, R0, 0x40, RZ ;  /* 0x00000040000a7824 */ /* 0x000fe200078e00ff */
[--C-:B------:R-:W-:Y:S01]  /*1e30*/  IADD3 R7, RZ, -R6, -R3.reuse ;  /* 0x80000006ff077210 */ /* 0x100fe20007ffe803 */
[----:B------:R-:W-:Y:S01]  /*1e40*/  UISETP.GE.U32.AND UP1, UPT, UR40, 0x3, UPT ;  /* 0x000000032800788c */ /* 0x000fe2000bf26070 */
[----:B------:R-:W-:Y:S01]  /*1e50*/  SHF.R.S32.HI R22, RZ, 0x1f, R18 ;  /* 0x0000001fff167819 */ /* 0x000fe20000011412 */
[----:B------:R-:W-:Y:S01]  /*1e60*/  ULDC.64 UR8, c[0x0][0x5d0] ;  /* 0x0001740000087ab9 */ /* 0x000fe20000000a00 */
[----:B------:R-:W-:Y:S01]  /*1e70*/  LOP3.LUT R21, R10, 0x40, R3, 0xe2, !PT ;  /* 0x000000400a157812 */ /* 0x000fe200078ee203 */
[----:B------:R-:W-:Y:S01]  /*1e80*/  IMAD R3, R0, -0x40, R7 ;  /* 0xffffffc000037824 */ /* 0x000fe200078e0207 */
[----:B------:R-:W-:Y:S01]  /*1e90*/  LOP3.LUT R12, R5, 0x6, R12, 0xf8, !PT ;  /* 0x00000006050c7812 */ /* 0x000fe200078ef80c */
[----:B------:R-:W-:Y:S01]  /*1ea0*/  UIMAD.WIDE.U32 UR4, UR39, -0x55555555, URZ ;  /* 0xaaaaaaab270478a5 */ /* 0x000fe2000f8e003f */
[----:B------:R-:W-:Y:S01]  /*1eb0*/  IMAD.WIDE R14, R19, 0x80, RZ ;  /* 0x00000080130e7825 */ /* 0x000fe200078e02ff */
[----:B---3--:R-:W-:Y:S01]  /*1ec0*/  ISETP.GE.AND P0, PT, R5, R8, PT ;  /* 0x000000080500720c */ /* 0x008fe20003f06270 */
[----:B------:R-:W-:Y:S01]  /*1ed0*/  USEL UR6, URZ, 0x1, !UP0 ;  /* 0x000000013f067887 */ /* 0x000fe2000c000000 */
[----:B------:R-:W-:Y:S01]  /*1ee0*/  SHF.R.S32.HI R13, RZ, 0x1f, R12 ;  /* 0x0000001fff0d7819 */ /* 0x000fe2000001140c */
[----:B------:R-:W-:Y:S01]  /*1ef0*/  IMAD R0, R4, -0x2, R8 ;  /* 0xfffffffe04007824 */ /* 0x000fe200078e0208 */
[----:B------:R-:W-:Y:S01]  /*1f00*/  USHF.R.U32.HI UR4, URZ, 0x1, UR5 ;  /* 0x000000013f047899 */ /* 0x000fe20008011605 */
[----:B------:R-:W-:Y:S01]  /*1f10*/  IMAD.SHL.U32 R4, R19, 0x80, RZ ;  /* 0x0000008013047824 */ /* 0x000fe200078e00ff */
[----:B------:R-:W-:Y:S01]  /*1f20*/  ULOP3.LUT UR38, UR38, UR6, URZ, 0x3c, !UPT ;  /* 0x0000000626267292 */ /* 0x000fe2000f8e3c3f */
[----:B------:R-:W-:Y:S01]  /*1f30*/  IMAD.IADD R0, R0, 0x1, -R5 ;  /* 0x0000000100007824 */ /* 0x000fe200078e0a05 */
[----:B------:R-:W-:Y:S01]  /*1f40*/  UIMAD UR39, UR4, -0x3, UR39 ;  /* 0xfffffffd042778a4 */ /* 0x000fe2000f8e0227 */
[----:B------:R-:W-:Y:S01]  /*1f50*/  IMAD R5, R22, UR8, RZ ;  /* 0x0000000816057c24 */ /* 0x000fe2000f8e02ff */
[C---:B------:R-:W-:Y:S01]  /*1f60*/  ISETP.GE.OR P0, PT, R4.reuse, UR7, P0 ;  /* 0x0000000704007c0c */ /* 0x040fe20008706670 */
[----:B------:R-:W-:Y:S01]  /*1f70*/  @UP1 ULOP3.LUT UR38, UR38, 0x1, UR4, 0x78, !UPT ;  /* 0x0000000126261892 */ /* 0x000fe2000f8e7804 */
[----:B------:R-:W-:Y:S01]  /*1f80*/  IADD3 R3, -R4, UR7, R3 ;  /* 0x0000000704037c10 */ /* 0x000fe2000fffe103 */
[----:B------:R-:W-:Y:S01]  /*1f90*/  IMAD R7, R18, UR9, R5 ;  /* 0x0000000912077c24 */ /* 0x000fe2000f8e0205 */
[----:B------:R-:W-:Y:S01]  /*1fa0*/  LOP3.LUT R21, R14, R21, R6, 0xfe, !PT ;  /* 0x000000150e157212 */ /* 0x000fe200078efe06 */
[----:B------:R-:W-:-:S04]  /*1fb0*/  IMAD.WIDE.U32 R4, R18, UR8, R12 ;  /* 0x0000000812047c25 */ /* 0x000fc8000f8e000c */
[----:B------:R-:W-:Y:S02]  /*1fc0*/  IMAD.IADD R5, R5, 0x1, R7 ;  /* 0x0000000105057824 */ /* 0x000fe400078e0207 */
[----:B------:R-:W-:Y:S02]  /*1fd0*/  IMAD.MOV.U32 R20, RZ, RZ, -0x1 ;  /* 0xffffffffff147424 */ /* 0x000fe400078e00ff */
[----:B------:R-:W-:Y:S05]  /*1fe0*/  @P0 BRA `(.L_x_28) ;  /* 0x0000009c008c0947 */ /* 0x000fea0003800000 */
[----:B------:R-:W0:Y:S01]  /*1ff0*/  LDC.64 R8, c[0x0][0x5c8] ;  /* 0x00017200ff087b82 */ /* 0x000e220000000a00 */
[----:B-----5:R-:W-:Y:S01]  /*2000*/  ISETP.NE.AND P0, PT, R217, RZ, PT ;  /* 0x000000ffd900720c */ /* 0x020fe20003f05270 */
[----:B------:R-:W-:Y:S01]  /*2010*/  ULDC.64 UR4, c[0x0][0x5c0] ;  /* 0x0001700000047ab9 */ /* 0x000fe20000000a00 */
[----:B------:R-:W-:Y:S01]  /*2020*/  BSSY B0, `(.L_x_28) ;  /* 0x00009df000007945 */ /* 0x000fe20003800000 */
[-C--:B0-----:R-:W-:Y:S02]  /*2030*/  IMAD R6, R15, R8.reuse, RZ ;  /* 0x000000080f067224 */ /* 0x081fe400078e02ff */
[----:B------:R-:W-:-:S04]  /*2040*/  IMAD.WIDE.U32 R4, R21, R8, R4 ;  /* 0x0000000815047225 */ /* 0x000fc800078e0004 */
[----:B------:R-:W-:Y:S01]  /*2050*/  IMAD R7, R21, R9, R6 ;  /* 0x0000000915077224 */ /* 0x000fe200078e0206 */
[----:B------:R-:W-:-:S03]  /*2060*/  IADD3 R4, P1, R4, UR4, RZ ;  /* 0x0000000404047c10 */ /* 0x000fc6000ff3e0ff */
[----:B------:R-:W-:-:S05]  /*2070*/  IMAD.IADD R7, R5, 0x1, R7 ;  /* 0x0000000105077824 */ /* 0x000fca00078e0207 */
[----:B------:R-:W-:Y:S02]  /*2080*/  IADD3.X R5, R7, UR5, RZ, P1, !PT ;  /* 0x0000000507057c10 */ /* 0x000fe40008ffe4ff */
[----:B------:R-:W-:-:S04]  /*2090*/  LEA R6, P1, R8, R4, 0x3 ;  /* 0x0000000408067211 */ /* 0x000fc800078218ff */
[----:B------:R-:W-:Y:S01]  /*20a0*/  LEA.HI.X R7, R8, R5, R9, 0x3, P1 ;  /* 0x0000000508077211 */ /* 0x000fe200008f1c09 */
[----:B------:R-:W-:Y:S08]  /*20b0*/  @!P0 BRA `(.L_x_29) ;  /* 0x0000007000d48947 */ /* 0x000ff00003800000 */
[----:B------:R-:W0:Y:S01]  /*20c0*/  LDC.64 R10, c[0x0][0x5b0] ;  /* 0x00016c00ff0a7b82 */ /* 0x000e220000000a00 */
[----:B------:R-:W-:Y:S01]  /*20d0*/  ULDC.64 UR4, c[0x0][0x5b8] ;  /* 0x00016e0000047ab9 */ /* 0x000fe20000000a00 */
[----:B------:R-:W-:Y:S01]  /*20e0*/  ISETP.GE.AND P3, PT, R0, 0x1, PT ;  /* 0x000000010000780c */ /* 0x000fe20003f66270 */
[----:B------:R-:W-:Y:S01]  /*20f0*/  IMAD R19, R22, UR4, RZ ;  /* 0x0000000416137c24 */ /* 0x000fe2000f8e02ff */
[----:B------:R-:W-:Y:S01]  /*2100*/  BSSY B1, `(.L_x_30) ;  /* 0x0000012000017945 */ /* 0x000fe20003800000 */
[C---:B------:R-:W-:Y:S01]  /*2110*/  IMAD.WIDE.U32 R12, R18.reuse, UR4, R12 ;  /* 0x00000004120c7c25 */ /* 0x040fe2000f8e000c */
[----:B------:R-:W-:Y:S02]  /*2120*/  ISETP.LT.OR P1, PT, R3, 0x1, !P3 ;  /* 0x000000010300780c */ /* 0x000fe40005f21670 */
[----:B------:R-:W1:Y:S01]  /*2130*/  LDC.64 R8, c[0x0][0x5a8] ;  /* 0x00016a00ff087b82 */ /* 0x000e620000000a00 */
[----:B------:R-:W-:-:S04]  /*2140*/  IMAD R19, R18, UR5, R19 ;  /* 0x0000000512137c24 */ /* 0x000fc8000f8e0213 */
[----:B------:R-:W-:Y:S02]  /*2150*/  IMAD.IADD R13, R13, 0x1, R19 ;  /* 0x000000010d0d7824 */ /* 0x000fe400078e0213 */
[-C--:B0-----:R-:W-:Y:S01]  /*2160*/  IMAD R22, R15, R10.reuse, RZ ;  /* 0x0000000a0f167224 */ /* 0x081fe200078e02ff */
[C---:B------:R-:W-:Y:S01]  /*2170*/  SHF.L.U64.HI R15, R10.reuse, 0x3, R11 ;  /* 0x000000030a0f7819 */ /* 0x040fe2000001020b */
[----:B------:R-:W-:Y:S02]  /*2180*/  IMAD.SHL.U32 R14, R10, 0x8, RZ ;  /* 0x000000080a0e7824 */ /* 0x000fe400078e00ff */
[----:B------:R-:W-:-:S04]  /*2190*/  IMAD.WIDE.U32 R18, R21, R10, R12 ;  /* 0x0000000a15127225 */ /* 0x000fc800078e000c */
[----:B------:R-:W-:Y:S01]  /*21a0*/  IMAD.WIDE.U32 R14, R21, R10, R14 ;  /* 0x0000000a150e7225 */ /* 0x000fe200078e000e */
[----:B-1----:R-:W-:-:S03]  /*21b0*/  IADD3 R10, P0, R18, R8, RZ ;  /* 0x00000008120a7210 */ /* 0x002fc60007f1e0ff */
[----:B------:R-:W-:Y:S01]  /*21c0*/  IMAD R21, R21, R11, R22 ;  /* 0x0000000b15157224 */ /* 0x000fe200078e0216 */
[----:B------:R-:W-:-:S03]  /*21d0*/  IADD3 R14, P4, P5, R12, R8, R14 ;  /* 0x000000080c0e7210 */ /* 0x000fc60007d9e00e */
[----:B------:R-:W-:Y:S01]  /*21e0*/  IMAD.IADD R18, R21, 0x1, R15 ;  /* 0x0000000115127824 */ /* 0x000fe200078e020f */
[----:B------:R-:W-:Y:S01]  /*21f0*/  IADD3.X R11, R9, R19, R21, P0, !PT ;  /* 0x00000013090b7210 */ /* 0x000fe200007fe415 */
[----:B------:R-:W-:Y:S08]  /*2200*/  @P1 BRA `(.L_x_31) ;  /* 0x0000000000041947 */ /* 0x000ff00003800000 */
[----:B------:R0:W5:Y:S02]  /*2210*/  LDG.E.U8 R218, desc[UR36][R10.64] ;  /* 0x000000240ada7981 */ /* 0x000164000c1e1100 */
.L_x_31:
[----:B------:R-:W-:Y:S05]  /*2220*/  BSYNC B1 ;  /* 0x0000000000017941 */ /* 0x000fea0003800000 */
.L_x_30:
[----:B-----5:R-:W-:Y:S01]  /*2230*/  LOP3.LUT R8, R218, 0xffff, RZ, 0xc0, !PT ;  /* 0x0000ffffda087812 */ /* 0x020fe200078ec0ff */
[----:B------:R-:W-:Y:S01]  /*2240*/  BSSY B1, `(.L_x_32) ;  /* 0x000000b000017945 */ /* 0x000fe20003800000 */
[----:B------:R-:W-:Y:S02]  /*2250*/  ISETP.GE.AND P2, PT, R0, 0x2, PT ;  /* 0x000000020000780c */ /* 0x000fe40003f46270 */
[----:B------:R-:W-:Y:S02]  /*2260*/  PRMT R8, R8, 0x8880, RZ ;  /* 0x0000888008087816 */ /* 0x000fe400000000ff */
[----:B------:R-:W-:-:S03]  /*2270*/  ISETP.LT.OR P0, PT, R3, 0x1, !P2 ;  /* 0x000000010300780c */ /* 0x000fc60005701670 */
[----:B------:R-:W-:-:S04]  /*2280*/  IMAD R19, R8, R217, RZ ;  /* 0x000000d908137224 */ /* 0x000fc800078e02ff */
[----:B------:R-:W-:-:S05]  /*2290*/  @!P1 IMAD R21, R120, R216, R19 ;  /* 0x000000d878159224 */ /* 0x000fca00078e0213 */
[----:B------:R1:W-:Y:S01]  /*22a0*/  @!P1 STG.E.U8 desc[UR36][R4.64], R21 ;  /* 0x0000001504009986 */ /* 0x0003e2000c101124 */
[----:B------:R-:W-:Y:S05]  /*22b0*/  @P0 BRA `(.L_x_33) ;  /* 0x00000000000c0947 */ /* 0x000fea0003800000 */
[----:B------:R-:W2:Y:S02]  /*22c0*/  LDG.E.U8 R218, desc[UR36][R10.64+0x1] ;  /* 0x000001240ada7981 */ /* 0x000ea4000c1e1100 */
[----:B--2---:R-:W-:-:S05]  /*22d0*/  PRMT R8, R218, 0x8880, RZ ;  /* 0x00008880da087816 */ /* 0x004fca00000000ff */
[----:B------:R-:W-:-:S07]  /*22e0*/  IMAD R19, R8, R217, RZ ;  /* 0x000000d908137224 */ /* 0x000fce00078e02ff */
.L_x_33:
[----:B------:R-:W-:Y:S05]  /*22f0*/  BSYNC B1 ;  /* 0x0000000000017941 */ /* 0x000fea0003800000 */
.L_x_32:
[----:B------:R-:W-:Y:S01]  /*2300*/  ISETP.LT.OR P3, PT, R3, 0x9, !P3 ;  /* 0x000000090300780c */ /* 0x000fe20005f61670 */
[----:B------:R-:W-:Y:S01]  /*2310*/  @!P0 IMAD R121, R121, R216, R19 ;  /* 0x000000d879798224 */ /* 0x000fe200078e0213 */
[C---:B------:R-:W-:Y:S01]  /*2320*/  ISETP.GE.AND P1, PT, R0.reuse, 0x9, PT ;  /* 0x000000090000780c */ /* 0x040fe20003f26270 */
[----:B------:R-:W-:Y:S01]  /*2330*/  BSSY B1, `(.L_x_34) ;  /* 0x000000b000017945 */ /* 0x000fe20003800000 */
[----:B------:R-:W-:Y:S02]  /*2340*/  IADD3.X R15, R13, R9, R18, P4, P5 ;  /* 0x000000090d0f7210 */ /* 0x000fe400027ea412 */
[----:B------:R2:W-:Y:S01]  /*2350*/  @!P0 STG.E.U8 desc[UR36][R4.64+0x1], R121 ;  /* 0x0000017904008986 */ /* 0x0005e2000c101124 */
[----:B------:R-:W-:Y:S02]  /*2360*/  ISETP.GE.AND P0, PT, R0, 0xa, PT ;  /* 0x0000000a0000780c */ /* 0x000fe40003f06270 */
[C---:B------:R-:W-:Y:S02]  /*2370*/  ISETP.LT.OR P2, PT, R3.reuse, 0x9, !P2 ;  /* 0x000000090300780c */ /* 0x040fe40005741670 */
[----:B------:R-:W-:-:S02]  /*2380*/  ISETP.LT.OR P5, PT, R3, 0x1, !P1 ;  /* 0x000000010300780c */ /* 0x000fc40004fa1670 */
[----:B------:R-:W-:Y:S01]  /*2390*/  ISETP.LT.OR P4, PT, R3, 0x1, !P0 ;  /* 0x000000010300780c */ /* 0x000fe20004781670 */
[----:B------:R-:W-:-:S12]  /*23a0*/  @P3 BRA `(.L_x_35) ;  /* 0x00000000000c3947 */ /* 0x000fd80003800000 */
[----:B------:R-:W3:Y:S02]  /*23b0*/  LDG.E.U8 R218, desc[UR36][R14.64] ;  /* 0x000000240eda7981 */ /* 0x000ee4000c1e1100 */
[----:B---3--:R-:W-:-:S05]  /*23c0*/  PRMT R8, R218, 0x8880, RZ ;  /* 0x00008880da087816 */ /* 0x008fca00000000ff */
[----:B------:R-:W-:-:S07]  /*23d0*/  IMAD R19, R8, R217, RZ ;  /* 0x000000d908137224 */ /* 0x000fce00078e02ff */
.L_x_35:
[----:B------:R-:W-:Y:S05]  /*23e0*/  BSYNC B1 ;  /* 0x0000000000017941 */ /* 0x000fea0003800000 */
.L_x_34:
[----:B------:R-:W-:Y:S01]  /*23f0*/  @!P3 IMAD R9, R122, R216, R19 ;  /* 0x000000d87a09b224 */ /* 0x000fe200078e0213 */
[----:B------:R-:W-:Y:S04]  /*2400*/  BSSY B1, `(.L_x_36) ;  /* 0x0000006000017945 */ /* 0x000fe80003800000 */
[----:B------:R3:W-:Y:S01]  /*2410*/  @!P3 STG.E.U8 desc[UR36][R6.64], R9 ;  /* 0x000000090600b986 */ /* 0x0007e2000c101124 */
[----:B------:R-:W-:Y:S05]  /*2420*/  @P2 BRA `(.L_x_37) ;  /* 0x00000000000c2947 */ /* 0x000fea0003800000 */
[----:B------:R-:W4:Y:S02]  /*2430*/  LDG.E.U8 R218, desc[UR36][R14.64+0x1] ;  /* 0x000001240eda7981 */ /* 0x000f24000c1e1100 */
[----:B----4-:R-:W-:-:S05]  /*2440*/  PRMT R8, R218, 0x8880, RZ ;  /* 0x00008880da087816 */ /* 0x010fca00000000ff */
[----:B------:R-:W-:-:S07]  /*2450*/  IMAD R19, R8, R217, RZ ;  /* 0x000000d908137224 */ /* 0x000fce00078e02ff */
.L_x_37:
[----:B------:R-:W-:Y:S05]  /*2460*/  BSYNC B1 ;  /* 0x0000000000017941 */ /* 0x000fea0003800000 */
.L_x_36:
[----:B------:R-:W-:Y:S01]  /*2470*/  @!P2 IMAD R123, R123, R216, R19 ;  /* 0x000000d87b7ba224 */ /* 0x000fe200078e0213 */
[----:B------:R-:W-:Y:S04]  /*2480*/  BSSY B1, `(.L_x_38) ;  /* 0x0000006000017945 */ /* 0x000fe80003800000 */
[----:B------:R4:W-:Y:S01]  /*2490*/  @!P2 STG.E.U8 desc[UR36][R6.64+0x1], R123 ;  /* 0x0000017b0600a986 */ /* 0x0009e2000c101124 */
[----:B------:R-:W-:Y:S05]  /*24a0*/  @P5 BRA `(.L_x_39) ;  /* 0x00000000000c5947 */ /* 0x000fea0003800000 */
[----:B------:R-:W5:Y:S02]  /*24b0*/  LDG.E.U8 R218, desc[UR36][R10.64+0x8] ;  /* 0x000008240ada7981 */ /* 0x000f64000c1e1100 */
[----:B-----5:R-:W-:-:S05]  /*24c0*/  PRMT R8, R218, 0x8880, RZ ;  /* 0x00008880da087816 */ /* 0x020fca00000000ff */
[----:B------:R-:W-:-:S07]  /*24d0*/  IMAD R19, R8, R217, RZ ;  /* 0x000000d908137224 */ /* 0x000fce00078e02ff */
.L_x_39:
[----:B------:R-:W-:Y:S05]  /*24e0*/  BSYNC B1 ;  /* 0x0000000000017941 */ /* 0x000fea0003800000 */
.L_x_38:
[----:B---3--:R-:W-:Y:S01]  /*24f0*/  @!P5 IMAD R9, R124, R216, R19 ;  /* 0x000000d87c09d224 */ /* 0x008fe200078e0213 */
[----:B------:R-:W-:Y:S04]  /*2500*/  BSSY B1, `(.L_x_40) ;  /* 0x0000006000017945 */ /* 0x000fe80003800000 */
[----:B------:R3:W-:Y:S01]  /*2510*/  @!P5 STG.E.U8 desc[UR36][R4.64+0x8], R9 ;  /* 0x000008090400d986 */ /* 0x0007e2000c101124 */
[----:B------:R-:W-:Y:S05]  /*2520*/  @P4 BRA `(.L_x_41) ;  /* 0x00000000000c4947 */ /* 0x000fea0003800000 */
[----:B------:R-:W5:Y:S02]  /*2530*/  LDG.E.U8 R218, desc[UR36][R10.64+0x9] ;  /* 0x000009240ada7981 */ /* 0x000f64000c1e1100 */
[----:B-----5:R-:W-:-:S05]  /*2540*/  PRMT R8, R218, 0x8880, RZ ;  /* 0x00008880da087816 */ /* 0x020fca00000000ff */
[----:B------:R-:W-:-:S07]  /*2550*/  IMAD R19, R8, R217, RZ ;  /* 0x000000d908137224 */ /* 0x000fce00078e02ff */
.L_x_41:
[----:B------:R-:W-:Y:S05]  /*2560*/  BSYNC B1 ;  /* 0x0000000000017941 */ /* 0x000fea0003800000 */
.L_x_40:
[----:B------:R-:W-:Y:S01]  /*2570*/  ISETP.LT.OR P1, PT, R3, 0x9, !P1 ;  /* 0x000000090300780c */ /* 0x000fe20004f21670 */
[----:B------:R-:W-:Y:S01]  /*2580*/  @!P4 IMAD R125, R125, R216, R19 ;  /* 0x000000d87d7dc224 */ /* 0x000fe200078e0213 */
[C---:B------:R-:W-:Y:S01]  /*2590*/  ISETP.GE.AND P3, PT, R0.reuse, 0x11, PT ;  /* 0x000000110000780c */ /* 0x040fe20003f66270 */
[----:B------:R-:W-:Y:S01]  /*25a0*/  BSSY B1, `(.L_x_42) ;  /* 0x000000a000017945 */ /* 0x000fe20003800000 */
[----:B------:R-:W-:Y:S02]  /*25b0*/  ISETP.GE.AND P2, PT, R0, 0x12, PT ;  /* 0x000000120000780c */ /* 0x000fe40003f46270 */
[----:B------:R0:W-:Y:S01]  /*25c0*/  @!P4 STG.E.U8 desc[UR36][R4.64+0x9], R125 ;  /* 0x0000097d0400c986 */ /* 0x0001e2000c101124 */
[C---:B------:R-:W-:Y:S02]  /*25d0*/  ISETP.LT.OR P0, PT, R3.reuse, 0x9, !P0 ;  /* 0x000000090300780c */ /* 0x040fe40004701670 */
[C---:B------:R-:W-:Y:S02]  /*25e0*/  ISETP.LT.OR P5, PT, R3.reuse, 0x1, !P3 ;  /* 0x000000010300780c */ /* 0x040fe40005fa1670 */
[----:B------:R-:W-:-:S02]  /*25f0*/  ISETP.LT.OR P4, PT, R3, 0x1, !P2 ;  /* 0x000000010300780c */ /* 0x000fc40005781670 */
[----:B------:R-:W-:Y:S11]  /*2600*/  @P1 BRA `(.L_x_43) ;  /* 0x00000000000c1947 */ /* 0x000ff60003800000 */
[----:B------:R-:W5:Y:S02]  /*2610*/  LDG.E.U8 R218, desc[UR36][R14.64+0x8] ;  /* 0x000008240eda7981 */ /* 0x000f64000c1e1100 */
[----:B-----5:R-:W-:-:S05]  /*2620*/  PRMT R8, R218, 0x8880, RZ ;  /* 0x00008880da087816 */ /* 0x020fca00000000ff */
[----:B------:R-:W-:-:S07]  /*2630*/  IMAD R19, R8, R217, RZ ;  /* 0x000000d908137224 */ /* 0x000fce00078e02ff */
.L_x_43:
[----:B------:R-:W-:Y:S05]  /*2640*/  BSYNC B1 ;  /* 0x0000000000017941 */ /* 0x000fea0003800000 */
.L_x_42:
[----:B---3--:R-:W-:Y:S01]  /*2650*/  @!P1 IMAD R9, R126, R216, R19 ;  /* 0x000000d87e099224 */ /* 0x008fe200078e0213 */
[----:B------:R-:W-:Y:S04]  /*2660*/  BSSY B1, `(.L_x_44) ;  /* 0x0000006000017945 */ /* 0x000fe80003800000 */
[----:B------:R3:W-:Y:S01]  /*2670*/  @!P1 STG.E.U8 desc[UR36][R6.64+0x8], R9 ;  /* 0x0000080906009986 */ /* 0x0007e2000c101124 */
[----:B------:R-:W-:Y:S05]  /*2680*/  @P0 BRA `(.L_x_45) ;  /* 0x00000000000c0947 */ /* 0x000fea0003800000 */
[----:B------:R-:W5:Y:S02]  /*2690*/  LDG.E.U8 R218, desc[UR36][R14.64+0x9] ;  /* 0x000009240eda7981 */ /* 0x000f64000c1e1100 */
[----:B-----5:R-:W-:-:S05]  /*26a0*/  PRMT R8, R218, 0x8880, RZ ;  /* 0x00008880da087816 */ /* 0x020fca00000000ff */
[----:B------:R-:W-:-:S07]  /*26b0*/  IMAD R19, R8, R217, RZ ;  /* 0x000000d908137224 */ /* 0x000fce00078e02ff */
.L_x_45:
[----:B------:R-:W-:Y:S05]  /*26c0*/  BSYNC B1 ;  /* 0x0000000000017941 */ /* 0x000fea0003800000 */
.L_x_44:
[----:B------:R-:W-:Y:S01]  /*26d0*/  @!P0 IMAD R127, R127, R216, R19 ;  /* 0x000000d87f7f8224 */ /* 0x000fe200078e0213 */
[----:B------:R-:W-:Y:S04]  /*26e0*/  BSSY B1, `(.L_x_46) ;  /* 0x0000006000017945 */ /* 0x000fe80003800000 */
[----:B------:R0:W-:Y:S01]  /*26f0*/  @!P0 STG.E.U8 desc[UR36][R6.64+0x9], R127 ;  /* 0x0000097f06008986 */ /* 0x0001e2000c101124 */
[----:B------:R-:W-:Y:S05]  /*2700*/  @P5 BRA `(.L_x_47) ;  /* 0x00000000000c5947 */ /* 0x000fea0003800000 */
[----:B------:R-:W5:Y:S02]  /*2710*/  LDG.E.U8 R218, desc[UR36][R10.64+0x10] ;  /* 0x000010240ada7981 */ /* 0x000f64000c1e1100 */
[----:B-----5:R-:W-:-:S05]  /*2720*/  PRMT R8, R218, 0x8880, RZ ;  /* 0x00008880da087816 */ /* 0x020fca00000000ff */
[----:B------:R-:W-:-:S07]  /*2730*/  IMAD R19, R8, R217, RZ ;  /* 0x000000d908137224 */ /* 0x000fce00078e02ff */
.L_x_47:
[----:B------:R-:W-:Y:S05]  /*2740*/  BSYNC B1 ;  /* 0x0000000000017941 */ /* 0x000fea0003800000 */
.L_x_46:
[----:B---3--:R-:W-:Y:S01]  /*2750*/  @!P5 IMAD R9, R128, R216, R19 ;  /* 0x000000d88009d224 */ /* 0x008fe200078e0213 */
[----:B------:R-:W-:Y:S04]  /*2760*/  BSSY B1, `(.L_x_48) ;  /* 0x0000006000017945 */ /* 0x000fe80003800000 */
[----:B------:R3:W-:Y:S01]  /*2770*/  @!P5 STG.E.U8 desc[UR36][R4.64+0x10], R9 ;  /* 0x000010090400d986 */ /* 0x0007e2000c101124 */
[----:B------:R-:W-:Y:S05]  /*2780*/  @P4 BRA `(.L_x_49) ;  /* 0x00000000000c4947 */ /* 0x000fea0003800000 */
[----:B------:R-:W5:Y:S02]  /*2790*/  LDG.E.U8 R218, desc[UR36][R10.64+0x11] ;  /* 0x000011240ada7981 */ /* 0x000f64000c1e1100 */
[----:B-----5:R-:W-:-:S05]  /*27a0*/  PRMT R8, R218, 0x8880, RZ ;  /* 0x00008880da087816 */ /* 0x020fca00000000ff */
[----:B------:R-:W-:-:S07]  /*27b0*/  IMAD R19, R8, R217, RZ ;  /* 0x000000d908137224 */ /* 0x000fce00078e02ff */
.L_x_49:
[----:B------:R-:W-:Y:S05]  /*27c0*/  BSYNC B1 ;  /* 0x0000000000017941 */ /* 0x000fea0003800000 */
.L_x_48:
        /* <DEDUP_REMOVED lines=13> */
.L_x_51:
[----:B------:R-:W-:Y:S05]  /*28a0*/  BSYNC B1 ;  /* 0x0000000000017941 */ /* 0x000fea0003800000 */
.L_x_50:
[----:B---3--:R-:W-:Y:S01]  /*28b0*/  @!P3 IMAD R9, R130, R216, R19 ;  /* 0x000000d88209b224 */ /* 0x008fe200078e0213 */
[----:B------:R-:W-:Y:S04]  /*28c0*/  BSSY B1, `(.L_x_52) ;  /* 0x0000006000017945 */ /* 0x000fe80003800000 */
[----:B------:R3:W-:Y:S01]  /*28d0*/  @!P3 STG.E.U8 desc[UR36][R6.64+0x10], R9 ;  /* 0x000010090600b986 */ /* 0x0007e2000c101124 */
[----:B------:R-:W-:Y:S05]  /*28e0*/  @P2 BRA `(.L_x_53) ;  /* 0x00000000000c2947 */ /* 0x000fea0003800000 */
[----:B------:R-:W5:Y:S02]  /*28f0*/  LDG.E.U8 R218, desc[UR36][R14.64+0x11] ;  /* 0x000011240eda7981 */ /* 0x000f64000c1e1100 */
[----:B-----5:R-:W-:-:S05]  /*2900*/  PRMT R8, R218, 0x8880, RZ ;  /* 0x00008880da087816 */ /* 0x020fca00000000ff */
[----:B------:R-:W-:-:S07]  /*2910*/  IMAD R19, R8, R217, RZ ;  /* 0x000000d908137224 */ /* 0x000fce00078e02ff */
.L_x_53:
[----:B------:R-:W-:Y:S05]  /*2920*/  BSYNC B1 ;  /* 0x0000000000017941 */ /* 0x000fea0003800000 */
.L_x_52:
[----:B------:R-:W-:Y:S01]  /*2930*/  @!P2 IMAD R131, R131, R216, R19 ;  /* 0x000000d88383a224 */ /* 0x000fe200078e0213 */
[----:B------:R-:W-:Y:S04]  /*2940*/  BSSY B1, `(.L_x_54) ;  /* 0x0000006000017945 */ /* 0x000fe80003800000 */
[----:B------:R0:W-:Y:S01]  /*2950*/  @!P2 STG.E.U8 desc[UR36][R6.64+0x11], R131 ;  /* 0x000011830600a986 */ /* 0x0001e2000c101124 */
[----:B------:R-:W-:Y:S05]  /*2960*/  @P5 BRA `(.L_x_55) ;  /* 0x00000000000c5947 */ /* 0x000fea0003800000 */
[----:B------:R-:W5:Y:S02]  /*2970*/  LDG.E.U8 R218, desc[UR36][R10.64+0x18] ;  /* 0x000018240ada7981 */ /* 0x000f64000c1e1100 */
[----:B-----5:R-:W-:-:S05]  /*2980*/  PRMT R8, R218, 0x8880, RZ ;  /* 0x00008880da087816 */ /* 0x020fca00000000ff */
[----:B------:R-:W-:-:S07]  /*2990*/  IMAD R19, R8, R217, RZ ;  /* 0x000000d908137224 */ /* 0x000fce00078e02ff */
.L_x_55:
[----:B------:R-:W-:Y:S05]  /*29a0*/  BSYNC B1 ;  /* 0x0000000000017941 */ /* 0x000fea0003800000 */
.L_x_54:
[----:B---3--:R-:W-:Y:S01]  /*29b0*/  @!P5 IMAD R9, R132, R216, R19 ;  /* 0x000000d88409d224 */ /* 0x008fe200078e0213 */
[----:B------:R-:W-:Y:S04]  /*29c0*/  BSSY B1, `(.L_x_56) ;  /* 0x0000006000017945 */ /* 0x000fe80003800000 */
[----:B------:R3:W-:Y:S01]  /*29d0*/  @!P5 STG.E.U8 desc[UR36][R4.64+0x18], R9 ;  /* 0x000018090400d986 */ /* 0x0007e2000c101124 */
[----:B------:R-:W-:Y:S05]  /*29e0*/  @P4 BRA `(.L_x_57) ;  /* 0x00000000000c4947 */ /* 0x000fea0003800000 */
[----:B------:R-:W5:Y:S02]  /*29f0*/  LDG.E.U8 R218, desc[UR36][R10.64+0x19] ;  /* 0x000019240ada7981 */ /* 0x000f64000c1e1100 */
[----:B-----5:R-:W-:-:S05]  /*2a00*/  PRMT R8, R218, 0x8880, RZ ;  /* 0x00008880da087816 */ /* 0x020fca00000000ff */
[----:B------:R-:W-:-:S07]  /*2a10*/  IMAD R19, R8, R217, RZ ;  /* 0x000000d908137224 */ /* 0x000fce00078e02ff */
.L_x_57:
[----:B------:R-:W-:Y:S05]  /*2a20*/  BSYNC B1 ;  /* 0x0000000000017941 */ /* 0x000fea0003800000 */
.L_x_56:
        /* <DEDUP_REMOVED lines=13> */
.L_x_59:
[----:B------:R-:W-:Y:S05]  /*2b00*/  BSYNC B1 ;  /* 0x0000000000017941 */ /* 0x000fea0003800000 */
.L_x_58:
[----:B---3--:R-:W-:Y:S01]  /*2b10*/  @!P1 IMAD R9, R134, R216, R19 ;  /* 0x000000d886099224 */ /* 0x008fe200078e0213 */
[----:B------:R-:W-:Y:S04]  /*2b20*/  BSSY B1, `(.L_x_60) ;  /* 0x0000006000017945 */ /* 0x000fe80003800000 */
[----:B------:R3:W-:Y:S01]  /*2b30*/  @!P1 STG.E.U8 desc[UR36][R6.64+0x18], R9 ;  /* 0x0000180906009986 */ /* 0x0007e2000c101124 */
[----:B------:R-:W-:Y:S05]  /*2b40*/  @P0 BRA `(.L_x_61) ;  /* 0x00000000000c0947 */ /* 0x000fea0003800000 */
[----:B------:R-:W5:Y:S02]  /*2b50*/  LDG.E.U8 R218, desc[UR36][R14.64+0x19] ;  /* 0x000019240eda7981 */ /* 0x000f64000c1e1100 */
[----:B-----5:R-:W-:-:S05]  /*2b60*/  PRMT R8, R218, 0x8880, RZ ;  /* 0x00008880da087816 */ /* 0x020fca00000000ff */
[----:B------:R-:W-:-:S07]  /*2b70*/  IMAD R19, R8, R217, RZ ;  /* 0x000000d908137224 */ /* 0x000fce00078e02ff */
.L_x_61:
[----:B------:R-:W-:Y:S05]  /*2b80*/  BSYNC B1 ;  /* 0x0000000000017941 */ /* 0x000fea0003800000 */
.L_x_60:
[----:B------:R-:W-:Y:S01]  /*2b90*/  @!P0 IMAD R135, R135, R216, R19 ;  /* 0x000000d887878224 */ /* 0x000fe200078e0213 */
[----:B------:R-:W-:Y:S04]  /*2ba0*/  BSSY B1, `(.L_x_62) ;  /* 0x0000006000017945 */ /* 0x000fe80003800000 */
[----:B------:R0:W-:Y:S01]  /*2bb0*/  @!P0 STG.E.U8 desc[UR36][R6.64+0x19], R135 ;  /* 0x0000198706008986 */ /* 0x0001e2000c101124 */
[----:B------:R-:W-:Y:S05]  /*2bc0*/  @P5 BRA `(.L_x_63) ;  /* 0x00000000000c5947 */ /* 0x000fea0003800000 */
[----:B------:R-:W5:Y:S02]  /*2bd0*/  LDG.E.U8 R218, desc[UR36][R10.64+0x20] ;  /* 0x000020240ada7981 */ /* 0x000f64000c1e1100 */
[----:B-----5:R-:W-:-:S05]  /*2be0*/  PRMT R8, R218, 0x8880, RZ ;  /* 0x00008880da087816 */ /* 0x020fca00000000ff */
[----:B------:R-:W-:-:S07]  /*2bf0*/  IMAD R19, R8, R217, RZ ;  /* 0x000000d908137224 */ /* 0x000fce00078e02ff */
.L_x_63:
[----:B------:R-:W-:Y:S05]  /*2c00*/  BSYNC B1 ;  /* 0x0000000000017941 */ /* 0x000fea0003800000 */
.L_x_62:
[----:B---3--:R-:W-:Y:S01]  /*2c10*/  @!P5 IMAD R9, R136, R216, R19 ;  /* 0x000000d88809d224 */ /* 0x008fe200078e0213 */
[----:B------:R-:W-:Y:S04]  /*2c20*/  BSSY B1, `(.L_x_64) ;  /* 0x0000006000017945 */ /* 0x000fe80003800000 */
[----:B------:R3:W-:Y:S01]  /*2c30*/  @!P5 STG.E.U8 desc[UR36][R4.64+0x20], R9 ;  /* 0x000020090400d986 */ /* 0x0007e2000c101124 */
[----:B------:R-:W-:Y:S05]  /*2c40*/  @P4 BRA `(.L_x_65) ;  /* 0x00000000000c4947 */ /* 0x000fea0003800000 */
[----:B------:R-:W5:Y:S02]  /*2c50*/  LDG.E.U8 R218, desc[UR36][R10.64+0x21] ;  /* 0x000021240ada7981 */ /* 0x000f64000c1e1100 */
[----:B-----5:R-:W-:-:S05]  /*2c60*/  PRMT R8, R218, 0x8880, RZ ;  /* 0x00008880da087816 */ /* 0x020fca00000000ff */
[----:B------:R-:W-:-:S07]  /*2c70*/  IMAD R19, R8, R217, RZ ;  /* 0x000000d908137224 */ /* 0x000fce00078e02ff */
.L_x_65:
[----:B------:R-:W-:Y:S05]  /*2c80*/  BSYNC B1 ;  /* 0x0000000000017941 */ /* 0x000fea0003800000 */
.L_x_64:
        /* <DEDUP_REMOVED lines=13> */
.L_x_67:
[----:B------:R-:W-:Y:S05]  /*2d60*/  BSYNC B1 ;  /* 0x0000000000017941 */ /* 0x000fea0003800000 */
.L_x_66:
[----:B---3--:R-:W-:Y:S01]  /*2d70*/  @!P3 IMAD R9, R138, R216, R19 ;  /* 0x000000d88a09b224 */ /* 0x008fe200078e0213 */
[----:B------:R-:W-:Y:S04]  /*2d80*/  BSSY B1, `(.L_x_68) ;  /* 0x0000006000017945 */ /* 0x000fe80003800000 */
[----:B------:R3:W-:Y:S01]  /*2d90*/  @!P3 STG.E.U8 desc[UR36][R6.64+0x20], R9 ;  /* 0x000020090600b986 */ /* 0x0007e2000c101124 */
[----:B------:R-:W-:Y:S05]  /*2da0*/  @P2 BRA `(.L_x_69) ;  /* 0x00000000000c2947 */ /* 0x000fea0003800000 */
[----:B------:R-:W5:Y:S02]  /*2db0*/  LDG.E.U8 R218, desc[UR36][R14.64+0x21] ;  /* 0x000021240eda7981 */ /* 0x000f64000c1e1100 */
[----:B-----5:R-:W-:-:S05]  /*2dc0*/  PRMT R8, R218, 0x8880, RZ ;  /* 0x00008880da087816 */ /* 0x020fca00000000ff */
[----:B------:R-:W-:-:S07]  /*2dd0*/  IMAD R19, R8, R217, RZ ;  /* 0x000000d908137224 */ /* 0x000fce00078e02ff */
.L_x_69:
[----:B------:R-:W-:Y:S05]  /*2de0*/  BSYNC B1 ;  /* 0x0000000000017941 */ /* 0x000fea0003800000 */
.L_x_68:
[----:B------:R-:W-:Y:S01]  /*2df0*/  @!P2 IMAD R139, R139, R216, R19 ;  /* 0x000000d88b8ba224 */ /* 0x000fe200078e0213 */
[----:B------:R-:W-:Y:S04]  /*2e00*/  BSSY B1, `(.L_x_70) ;  /* 0x0000006000017945 */ /* 0x000fe80003800000 */
[----:B------:R0:W-:Y:S01]  /*2e10*/  @!P2 STG.E.U8 desc[UR36][R6.64+0x21], R139 ;  /* 0x0000218b0600a986 */ /* 0x0001e2000c101124 */
[----:B------:R-:W-:Y:S05]  /*2e20*/  @P5 BRA `(.L_x_71) ;  /* 0x00000000000c5947 */ /* 0x000fea0003800000 */
[----:B------:R-:W5:Y:S02]  /*2e30*/  LDG.E.U8 R218, desc[UR36][R10.64+0x28] ;  /* 0x000028240ada7981 */ /* 0x000f64000c1e1100 */
[----:B-----5:R-:W-:-:S05]  /*2e40*/  PRMT R8, R218, 0x8880, RZ ;  /* 0x00008880da087816 */ /* 0x020fca00000000ff */
[----:B------:R-:W-:-:S07]  /*2e50*/  IMAD R19, R8, R217, RZ ;  /* 0x000000d908137224 */ /* 0x000fce00078e02ff */
.L_x_71:
[----:B------:R-:W-:Y:S05]  /*2e60*/  BSYNC B1 ;  /* 0x0000000000017941 */ /* 0x000fea0003800000 */
.L_x_70:
[----:B---3--:R-:W-:Y:S01]  /*2e70*/  @!P5 IMAD R9, R140, R216, R19 ;  /* 0x000000d88c09d224 */ /* 0x008fe200078e0213 */
[----:B------:R-:W-:Y:S04]  /*2e80*/  BSSY B1, `(.L_x_72) ;  /* 0x0000006000017945 */ /* 0x000fe80003800000 */
[----:B------:R3:W-:Y:S01]  /*2e90*/  @!P5 STG.E.U8 desc[UR36][R4.64+0x28], R9 ;  /* 0x000028090400d986 */ /* 0x0007e2000c101124 */
[----:B------:R-:W-:Y:S05]  /*2ea0*/  @P4 BRA `(.L_x_73) ;  /* 0x00000000000c4947 */ /* 0x000fea0003800000 */
[----:B------:R-:W5:Y:S02]  /*2eb0*/  LDG.E.U8 R218, desc[UR36][R10.64+0x29] ;  /* 0x000029240ada7981 */ /* 0x000f64000c1e1100 */
[----:B-----5:R-:W-:-:S05]  /*2ec0*/  PRMT R8, R218, 0x8880, RZ ;  /* 0x00008880da087816 */ /* 0x020fca00000000ff */
[----:B------:R-:W-:-:S07]  /*2ed0*/  IMAD R19, R8, R217, RZ ;  /* 0x000000d908137224 */ /* 0x000fce00078e02ff */
.L_x_73:
[----:B------:R-:W-:Y:S05]  /*2ee0*/  BSYNC B1 ;  /* 0x0000000000017941 */ /* 0x000fea0003800000 */
.L_x_72:
        /* <DEDUP_REMOVED lines=13> */
.L_x_75:
[----:B------:R-:W-:Y:S05]  /*2fc0*/  BSYNC B1 ;  /* 0x0000000000017941 */ /* 0x000fea0003800000 */
.L_x_74:
[----:B---3--:R-:W-:Y:S01]  /*2fd0*/  @!P1 IMAD R9, R142, R216, R19 ;  /* 0x000000d88e099224 */ /* 0x008fe200078e0213 */
[----:B------:R-:W-:Y:S04]  /*2fe0*/  BSSY B1, `(.L_x_76) ;  /* 0x0000006000017945 */ /* 0x000fe80003800000 */
[----:B------:R3:W-:Y:S01]  /*2ff0*/  @!P1 STG.E.U8 desc[UR36][R6.64+0x28], R9 ;  /* 0x0000280906009986 */ /* 0x0007e2000c101124 */
[----:B------:R-:W-:Y:S05]  /*3000*/  @P0 BRA `(.L_x_77) ;  /* 0x00000000000c0947 */ /* 0x000fea0003800000 */
[----:B------:R-:W5:Y:S02]  /*3010*/  LDG.E.U8 R218, desc[UR36][R14.64+0x29] ;  /* 0x000029240eda7981 */ /* 0x000f64000c1e1100 */
[----:B-----5:R-:W-:-:S05]  /*3020*/  PRMT R8, R218, 0x8880, RZ ;  /* 0x00008880da087816 */ /* 0x020fca00000000ff */
[----:B------:R-:W-:-:S07]  /*3030*/  IMAD R19, R8, R217, RZ ;  /* 0x000000d908137224 */ /* 0x000fce00078e02ff */
.L_x_77:
[----:B------:R-:W-:Y:S05]  /*3040*/  BSYNC B1 ;  /* 0x0000000000017941 */ /* 0x000fea0003800000 */
.L_x_76:
[----:B------:R-:W-:Y:S01]  /*3050*/  @!P0 IMAD R143, R143, R216, R19 ;  /* 0x000000d88f8f8224 */ /* 0x000fe200078e0213 */
[----:B------:R-:W-:Y:S04]  /*3060*/  BSSY B1, `(.L_x_78) ;  /* 0x0000006000017945 */ /* 0x000fe80003800000 */
[----:B------:R0:W-:Y:S01]  /*3070*/  @!P0 STG.E.U8 desc[UR36][R6.64+0x29], R143 ;  /* 0x0000298f06008986 */ /* 0x0001e2000c101124 */
[----:B------:R-:W-:Y:S05]  /*3080*/  @P5 BRA `(.L_x_79) ;  /* 0x00000000000c5947 */ /* 0x000fea0003800000 */
[----:B------:R-:W5:Y:S02]  /*3090*/  LDG.E.U8 R218, desc[UR36][R10.64+0x30] ;  /* 0x000030240ada7981 */ /* 0x000f64000c1e1100 */
[----:B-----5:R-:W-:-:S05]  /*30a0*/  PRMT R8, R218, 0x8880, RZ ;  /* 0x00008880da087816 */ /* 0x020fca00000000ff */
[----:B------:R-:W-:-:S07]  /*30b0*/  IMAD R19, R8, R217, RZ ;  /* 0x000000d908137224 */ /* 0x000fce00078e02ff */
.L_x_79:
[----:B------:R-:W-:Y:S05]  /*30c0*/  BSYNC B1 ;  /* 0x0000000000017941 */ /* 0x000fea0003800000 */
.L_x_78:
[----:B---3--:R-:W-:Y:S01]  /*30d0*/  @!P5 IMAD R9, R144, R216, R19 ;  /* 0x000000d89009d224 */ /* 0x008fe200078e0213 */
[----:B------:R-:W-:Y:S04]  /*30e0*/  BSSY B1, `(.L_x_80) ;  /* 0x0000006000017945 */ /* 0x000fe80003800000 */
[----:B------:R3:W-:Y:S01]  /*30f0*/  @!P5 STG.E.U8 desc[UR36][R4.64+0x30], R9 ;  /* 0x000030090400d986 */ /* 0x0007e2000c101124 */
[----:B------:R-:W-:Y:S05]  /*3100*/  @P4 BRA `(.L_x_81) ;  /* 0x00000000000c4947 */ /* 0x000fea0003800000 */
[----:B------:R-:W5:Y:S02]  /*3110*/  LDG.E.U8 R218, desc[UR36][R10.64+0x31] ;  /* 0x000031240ada7981 */ /* 0x000f64000c1e1100 */
[----:B-----5:R-:W-:-:S05]  /*3120*/  PRMT R8, R218, 0x8880, RZ ;  /* 0x00008880da087816 */ /* 0x020fca00000000ff */
[----:B------:R-:W-:-:S07]  /*3130*/  IMAD R19, R8, R217, RZ ;  /* 0x000000d908137224 */ /* 0x000fce00078e02ff */
.L_x_81:
[----:B------:R-:W-:Y:S05]  /*3140*/  BSYNC B1 ;  /* 0x0000000000017941 */ /* 0x000fea0003800000 */
.L_x_80:
        /* <DEDUP_REMOVED lines=13> */
.L_x_83:
[----:B------:R-:W-:Y:S05]  /*3220*/  BSYNC B1 ;  /* 0x0000000000017941 */ /* 0x000fea0003800000 */
.L_x_82:
[----:B---3--:R-:W-:Y:S01]  /*3230*/  @!P3 IMAD R9, R146, R216, R19 ;  /* 0x000000d89209b224 */ /* 0x008fe200078e0213 */
[----:B------:R-:W-:Y:S04]  /*3240*/  BSSY B1, `(.L_x_84) ;  /* 0x0000006000017945 */ /* 0x000fe80003800000 */
[----:B------:R3:W-:Y:S01]  /*3250*/  @!P3 STG.E.U8 desc[UR36][R6.64+0x30], R9 ;  /* 0x000030090600b986 */ /* 0x0007e2000c101124 */
[----:B------:R-:W-:Y:S05]  /*3260*/  @P2 BRA `(.L_x_85) ;  /* 0x00000000000c2947 */ /* 0x000fea0003800000 */
[----:B------:R-:W5:Y:S02]  /*3270*/  LDG.E.U8 R218, desc[UR36][R14.64+0x31] ;  /* 0x000031240eda7981 */ /* 0x000f64000c1e1100 */
[----:B-----5:R-:W-:-:S05]  /*3280*/  PRMT R8, R218, 0x8880, RZ ;  /* 0x00008880da087816 */ /* 0x020fca00000000ff */
[----:B------:R-:W-:-:S07]  /*3290*/  IMAD R19, R8, R217, RZ ;  /* 0x000000d908137224 */ /* 0x000fce00078e02ff */
.L_x_85:
[----:B------:R-:W-:Y:S05]  /*32a0*/  BSYNC B1 ;  /* 0x0000000000017941 */ /* 0x000fea0003800000 */
.L_x_84:
[----:B------:R-:W-:Y:S01]  /*32b0*/  @!P2 IMAD R147, R147, R216, R19 ;  /* 0x000000d89393a224 */ /* 0x000fe200078e0213 */
[----:B------:R-:W-:Y:S04]  /*32c0*/  BSSY B1, `(.L_x_86) ;  /* 0x0000006000017945 */ /* 0x000fe80003800000 */
[----:B------:R0:W-:Y:S01]  /*32d0*/  @!P2 STG.E.U8 desc[UR36][R6.64+0x31], R147 ;  /* 0x000031930600a986 */ /* 0x0001e2000c101124 */
[----:B------:R-:W-:Y:S05]  /*32e0*/  @P5 BRA `(.L_x_87) ;  /* 0x00000000000c5947 */ /* 0x000fea0003800000 */
[----:B------:R-:W5:Y:S02]  /*32f0*/  LDG.E.U8 R218, desc[UR36][R10.64+0x38] ;  /* 0x000038240ada7981 */ /* 0x000f64000c1e1100 */
[----:B-----5:R-:W-:-:S05]  /*3300*/  PRMT R8, R218, 0x8880, RZ ;  /* 0x00008880da087816 */ /* 0x020fca00000000ff */
[----:B------:R-:W-:-:S07]  /*3310*/  IMAD R19, R8, R217, RZ ;  /* 0x000000d908137224 */ /* 0x000fce00078e02ff */
.L_x_87:
[----:B------:R-:W-:Y:S05]  /*3320*/  BSYNC B1 ;  /* 0x0000000000017941 */ /* 0x000fea0003800000 */
.L_x_86:
[----:B---3--:R-:W-:Y:S01]  /*3330*/  @!P5 IMAD R9, R148, R216, R19 ;  /* 0x000000d89409d224 */ /* 0x008fe200078e0213 */
[----:B------:R-:W-:Y:S04]  /*3340*/  BSSY B1, `(.L_x_88) ;  /* 0x0000006000017945 */ /* 0x000fe80003800000 */
[----:B------:R3:W-:Y:S01]  /*3350*/  @!P5 STG.E.U8 desc[UR36][R4.64+0x38], R9 ;  /* 0x000038090400d986 */ /* 0x0007e2000c101124 */
[----:B------:R-:W-:Y:S05]  /*3360*/  @P4 BRA `(.L_x_89) ;  /* 0x00000000000c4947 */ /* 0x000fea0003800000 */
[----:B------:R-:W5:Y:S02]  /*3370*/  LDG.E.U8 R218, desc[UR36][R10.64+0x39] ;  /* 0x000039240ada7981 */ /* 0x000f64000c1e1100 */
[----:B-----5:R-:W-:-:S05]  /*3380*/  PRMT R8, R218, 0x8880, RZ ;  /* 0x00008880da087816 */ /* 0x020fca00000000ff */
[----:B------:R-:W-:-:S07]  /*3390*/  IMAD R19, R8, R217, RZ ;  /* 0x000000d908137224 */ /* 0x000fce00078e02ff */
.L_x_89:
[----:B------:R-:W-:Y:S05]  /*33a0*/  BSYNC B1 ;  /* 0x0000000000017941 */ /* 0x000fea0003800000 */
.L_x_88:
        /* <DEDUP_REMOVED lines=13> */
.L_x_91:
[----:B------:R-:W-:Y:S05]  /*3480*/  BSYNC B1 ;  /* 0x0000000000017941 */ /* 0x000fea0003800000 */
.L_x_90:
[----:B---3--:R-:W-:Y:S01]  /*3490*/  @!P1 IMAD R9, R150, R216, R19 ;  /* 0x000000d896099224 */ /* 0x008fe200078e0213 */
[----:B------:R-:W-:Y:S04]  /*34a0*/  BSSY B1, `(.L_x_92) ;  /* 0x0000006000017945 */ /* 0x000fe80003800000 */
[----:B------:R3:W-:Y:S01]  /*34b0*/  @!P1 STG.E.U8 desc[UR36][R6.64+0x38], R9 ;  /* 0x0000380906009986 */ /* 0x0007e2000c101124 */
[----:B------:R-:W-:Y:S05]  /*34c0*/  @P0 BRA `(.L_x_93) ;  /* 0x00000000000c0947 */ /* 0x000fea0003800000 */
[----:B------:R-:W5:Y:S02]  /*34d0*/  LDG.E.U8 R218, desc[UR36][R14.64+0x39] ;  /* 0x000039240eda7981 */ /* 0x000f64000c1e1100 */
[----:B-----5:R-:W-:-:S05]  /*34e0*/  PRMT R8, R218, 0x8880, RZ ;  /* 0x00008880da087816 */ /* 0x020fca00000000ff */
[----:B------:R-:W-:-:S07]  /*34f0*/  IMAD R19, R8, R217, RZ ;  /* 0x000000d908137224 */ /* 0x000fce00078e02ff */
.L_x_93:
[----:B------:R-:W-:Y:S05]  /*3500*/  BSYNC B1 ;  /* 0x0000000000017941 */ /* 0x000fea0003800000 */
.L_x_92:
[----:B------:R-:W-:Y:S01]  /*3510*/  @!P0 IMAD R151, R151, R216, R19 ;  /* 0x000000d897978224 */ /* 0x000fe200078e0213 */
[----:B------:R-:W-:Y:S04]  /*3520*/  BSSY B1, `(.L_x_94) ;  /* 0x0000006000017945 */ /* 0x000fe80003800000 */
[----:B------:R0:W-:Y:S01]  /*3530*/  @!P0 STG.E.U8 desc[UR36][R6.64+0x39], R151 ;  /* 0x0000399706008986 */ /* 0x0001e2000c101124 */
[----:B------:R-:W-:Y:S05]  /*3540*/  @P5 BRA `(.L_x_95) ;  /* 0x00000000000c5947 */ /* 0x000fea0003800000 */
[----:B------:R-:W5:Y:S02]  /*3550*/  LDG.E.U8 R218, desc[UR36][R10.64+0x40] ;  /* 0x000040240ada7981 */ /* 0x000f64000c1e1100 */
[----:B-----5:R-:W-:-:S05]  /*3560*/  PRMT R8, R218, 0x8880, RZ ;  /* 0x00008880da087816 */ /* 0x020fca00000000ff */
[----:B------:R-:W-:-:S07]  /*3570*/  IMAD R19, R8, R217, RZ ;  /* 0x000000d908137224 */ /* 0x000fce00078e02ff */
.L_x_95:
[----:B------:R-:W-:Y:S05]  /*3580*/  BSYNC B1 ;  /* 0x0000000000017941 */ /* 0x000fea0003800000 */
.L_x_94:
[----:B---3--:R-:W-:Y:S01]  /*3590*/  @!P5 IMAD R9, R152, R216, R19 ;  /* 0x000000d89809d224 */ /* 0x008fe200078e0213 */
[----:B------:R-:W-:Y:S04]  /*35a0*/  BSSY B1, `(.L_x_96) ;  /* 0x0000006000017945 */ /* 0x000fe80003800000 */
[----:B------:R3:W-:Y:S01]  /*35b0*/  @!P5 STG.E.U8 desc[UR36][R4.64+0x40], R9 ;  /* 0x000040090400d986 */ /* 0x0007e2000c101124 */
[----:B------:R-:W-:Y:S05]  /*35c0*/  @P4 BRA `(.L_x_97) ;  /* 0x00000000000c4947 */ /* 0x000fea0003800000 */
[----:B------:R-:W5:Y:S02]  /*35d0*/  LDG.E.U8 R218, desc[UR36][R10.64+0x41] ;  /* 0x000041240ada7981 */ /* 0x000f64000c1e1100 */
[----:B-----5:R-:W-:-:S05]  /*35e0*/  PRMT R8, R218, 0x8880, RZ ;  /* 0x00008880da087816 */ /* 0x020fca00000000ff */
[----:B------:R-:W-:-:S07]  /*35f0*/  IMAD R19, R8, R217, RZ ;  /* 0x000000d908137224 */ /* 0x000fce00078e02ff */
.L_x_97:
[----:B------:R-:W-:Y:S05]  /*3600*/  BSYNC B1 ;  /* 0x0000000000017941 */ /* 0x000fea0003800000 */
.L_x_96:
        /* <DEDUP_REMOVED lines=13> */
.L_x_99:
[----:B------:R-:W-:Y:S05]  /*36e0*/  BSYNC B1 ;  /* 0x0000000000017941 */ /* 0x000fea0003800000 */
.L_x_98:
[----:B---3--:R-:W-:Y:S01]  /*36f0*/  @!P3 IMAD R9, R154, R216, R19 ;  /* 0x000000d89a09b224 */ /* 0x008fe200078e0213 */
[----:B------:R-:W-:Y:S04]  /*3700*/  BSSY B1, `(.L_x_100) ;  /* 0x0000006000017945 */ /* 0x000fe80003800000 */
[----:B------:R3:W-:Y:S01]  /*3710*/  @!P3 STG.E.U8 desc[UR36][R6.64+0x40], R9 ;  /* 0x000040090600b986 */ /* 0x0007e2000c101124 */
[----:B------:R-:W-:Y:S05]  /*3720*/  @P2 BRA `(.L_x_101) ;  /* 0x00000000000c2947 */ /* 0x000fea0003800000 */
[----:B------:R-:W5:Y:S02]  /*3730*/  LDG.E.U8 R218, desc[UR36][R14.64+0x41] ;  /* 0x000041240eda7981 */ /* 0x000f64000c1e1100 */
[----:B-----5:R-:W-:-:S05]  /*3740*/  PRMT R8, R218, 0x8880, RZ ;  /* 0x00008880da087816 */ /* 0x020fca00000000ff */
[----:B------:R-:W-:-:S07]  /*3750*/  IMAD R19, R8, R217, RZ ;  /* 0x000000d908137224 */ /* 0x000fce00078e02ff */
.L_x_101:
[----:B------:R-:W-:Y:S05]  /*3760*/  BSYNC B1 ;  /* 0x0000000000017941 */ /* 0x000fea0003800000 */
.L_x_100:
[----:B------:R-:W-:Y:S01]  /*3770*/  @!P2 IMAD R155, R155, R216, R19 ;  /* 0x000000d89b9ba224 */ /* 0x000fe200078e0213 */
[----:B------:R-:W-:Y:S04]  /*3780*/  BSSY B1, `(.L_x_102) ;  /* 0x0000006000017945 */ /* 0x000fe80003800000 */
[----:B------:R0:W-:Y:S01]  /*3790*/  @!P2 STG.E.U8 desc[UR36][R6.64+0x41], R155 ;  /* 0x0000419b0600a986 */ /* 0x0001e2000c101124 */
[----:B------:R-:W-:Y:S05]  /*37a0*/  @P5 BRA `(.L_x_103) ;  /* 0x00000000000c5947 */ /* 0x000fea0003800000 */
[----:B------:R-:W5:Y:S02]  /*37b0*/  LDG.E.U8 R218, desc[UR36][R10.64+0x48] ;  /* 0x000048240ada7981 */ /* 0x000f64000c1e1100 */
[----:B-----5:R-:W-:-:S05]  /*37c0*/  PRMT R8, R218, 0x8880, RZ ;  /* 0x00008880da087816 */ /* 0x020fca00000000ff */
[----:B------:R-:W-:-:S07]  /*37d0*/  IMAD R19, R8, R217, RZ ;  /* 0x000000d908137224 */ /* 0x000fce00078e02ff */
.L_x_103:
[----:B------:R-:W-:Y:S05]  /*37e0*/  BSYNC B1 ;  /* 0x0000000000017941 */ /* 0x000fea0003800000 */
.L_x_102:
[----:B---3--:R-:W-:Y:S01]  /*37f0*/  @!P5 IMAD R9, R156, R216, R19 ;  /* 0x000000d89c09d224 */ /* 0x008fe200078e0213 */
[----:B------:R-:W-:Y:S04]  /*3800*/  BSSY B1, `(.L_x_104) ;  /* 0x0000006000017945 */ /* 0x000fe80003800000 */
[----:B------:R3:W-:Y:S01]  /*3810*/  @!P5 STG.E.U8 desc[UR36][R4.64+0x48], R9 ;  /* 0x000048090400d986 */ /* 0x0007e2000c101124 */
[----:B------:R-:W-:Y:S05]  /*3820*/  @P4 BRA `(.L_x_105) ;  /* 0x00000000000c4947 */ /* 0x000fea0003800000 */
[----:B------:R-:W5:Y:S02]  /*3830*/  LDG.E.U8 R218, desc[UR36][R10.64+0x49] ;  /* 0x000049240ada7981 */ /* 0x000f64000c1e1100 */
[----:B-----5:R-:W-:-:S05]  /*3840*/  PRMT R8, R218, 0x8880, RZ ;  /* 0x00008880da087816 */ /* 0x020fca00000000ff */
[----:B------:R-:W-:-:S07]  /*3850*/  IMAD R19, R8, R217, RZ ;  /* 0x000000d908137224 */ /* 0x000fce00078e02ff */
.L_x_105:
[----:B------:R-:W-:Y:S05]  /*3860*/  BSYNC B1 ;  /* 0x0000000000017941 */ /* 0x000fea0003800000 */
.L_x_104:
        /* <DEDUP_REMOVED lines=13> */
.L_x_107:
[----:B------:R-:W-:Y:S05]  /*3940*/  BSYNC B1 ;  /* 0x0000000000017941 */ /* 0x000fea0003800000 */
.L_x_106:
[----:B---3--:R-:W-:Y:S01]  /*3950*/  @!P1 IMAD R9, R158, R216, R19 ;  /* 0x000000d89e099224 */ /* 0x008fe200078e0213 */
[----:B------:R-:W-:Y:S04]  /*3960*/  BSSY B1, `(.L_x_108) ;  /* 0x0000006000017945 */ /* 0x000fe80003800000 */
[----:B------:R3:W-:Y:S01]  /*3970*/  @!P1 STG.E.U8 desc[UR36][R6.64+0x48], R9 ;  /* 0x0000480906009986 */ /* 0x0007e2000c101124 */
[----:B------:R-:W-:Y:S05]  /*3980*/  @P0 BRA `(.L_x_109) ;  /* 0x00000000000c0947 */ /* 0x000fea0003800000 */
[----:B------:R-:W5:Y:S02]  /*3990*/  LDG.E.U8 R218, desc[UR36][R14.64+0x49] ;  /* 0x000049240eda7981 */ /* 0x000f64000c1e1100 */
[----:B-----5:R-:W-:-:S05]  /*39a0*/  PRMT R8, R218, 0x8880, RZ ;  /* 0x00008880da087816 */ /* 0x020fca00000000ff */
[----:B------:R-:W-:-:S07]  /*39b0*/  IMAD R19, R8, R217, RZ ;  /* 0x000000d908137224 */ /* 0x000fce00078e02ff */
.L_x_109:
[----:B------:R-:W-:Y:S05]  /*39c0*/  BSYNC B1 ;  /* 0x0000000000017941 */ /* 0x000fea0003800000 */
.L_x_108:
[----:B------:R-:W-:Y:S01]  /*39d0*/  @!P0 IMAD R159, R159, R216, R19 ;  /* 0x000000d89f9f8224 */ /* 0x000fe200078e0213 */
[----:B------:R-:W-:Y:S04]  /*39e0*/  BSSY B1, `(.L_x_110) ;  /* 0x0000006000017945 */ /* 0x000fe80003800000 */
[----:B------:R0:W-:Y:S01]  /*39f0*/  @!P0 STG.E.U8 desc[UR36][R6.64+0x49], R159 ;  /* 0x0000499f06008986 */ /* 0x0001e2000c101124 */
[----:B------:R-:W-:Y:S05]  /*3a00*/  @P5 BRA `(.L_x_111) ;  /* 0x00000000000c5947 */ /* 0x000fea0003800000 */
[----:B------:R-:W5:Y:S02]  /*3a10*/  LDG.E.U8 R218, desc[UR36][R10.64+0x50] ;  /* 0x000050240ada7981 */ /* 0x000f64000c1e1100 */
[----:B-----5:R-:W-:-:S05]  /*3a20*/  PRMT R8, R218, 0x8880, RZ ;  /* 0x00008880da087816 */ /* 0x020fca00000000ff */
[----:B------:R-:W-:-:S07]  /*3a30*/  IMAD R19, R8, R217, RZ ;  /* 0x000000d908137224 */ /* 0x000fce00078e02ff */
.L_x_111:
[----:B------:R-:W-:Y:S05]  /*3a40*/  BSYNC B1 ;  /* 0x0000000000017941 */ /* 0x000fea0003800000 */
.L_x_110:
[----:B---3--:R-:W-:Y:S01]  /*3a50*/  @!P5 IMAD R9, R160, R216, R19 ;  /* 0x000000d8a009d224 */ /* 0x008fe200078e0213 */
[----:B------:R-:W-:Y:S04]  /*3a60*/  BSSY B1, `(.L_x_112) ;  /* 0x0000006000017945 */ /* 0x000fe80003800000 */
[----:B------:R3:W-:Y:S01]  /*3a70*/  @!P5 STG.E.U8 desc[UR36][R4.64+0x50], R9 ;  /* 0x000050090400d986 */ /* 0x0007e2000c101124 */
[----:B------:R-:W-:Y:S05]  /*3a80*/  @P4 BRA `(.L_x_113) ;  /* 0x00000000000c4947 */ /* 0x000fea0003800000 */
[----:B------:R-:W5:Y:S02]  /*3a90*/  LDG.E.U8 R218, desc[UR36][R10.64+0x51] ;  /* 0x000051240ada7981 */ /* 0x000f64000c1e1100 */
[----:B-----5:R-:W-:-:S05]  /*3aa0*/  PRMT R8, R218, 0x8880, RZ ;  /* 0x00008880da087816 */ /* 0x020fca00000000ff */
[----:B------:R-:W-:-:S07]  /*3ab0*/  IMAD R19, R8, R217, RZ ;  /* 0x000000d908137224 */ /* 0x000fce00078e02ff */
.L_x_113:
[----:B------:R-:W-:Y:S05]  /*3ac0*/  BSYNC B1 ;  /* 0x0000000000017941 */ /* 0x000fea0003800000 */
.L_x_112:
        /* <DEDUP_REMOVED lines=13> */
.L_x_115:
[----:B------:R-:W-:Y:S05]  /*3ba0*/  BSYNC B1 ;  /* 0x0000000000017941 */ /* 0x000fea0003800000 */
.L_x_114:
[----:B---3--:R-:W-:Y:S01]  /*3bb0*/  @!P3 IMAD R9, R162, R216, R19 ;  /* 0x000000d8a209b224 */ /* 0x008fe200078e0213 */
[----:B------:R-:W-:Y:S04]  /*3bc0*/  BSSY B1, `(.L_x_116) ;  /* 0x0000006000017945 */ /* 0x000fe80003800000 */
[----:B------:R3:W-:Y:S01]  /*3bd0*/  @!P3 STG.E.U8 desc[UR36][R6.64+0x50], R9 ;  /* 0x000050090600b986 */ /* 0x0007e2000c101124 */
[----:B------:R-:W-:Y:S05]  /*3be0*/  @P2 BRA `(.L_x_117) ;  /* 0x00000000000c2947 */ /* 0x000fea0003800000 */
[----:B------:R-:W5:Y:S02]  /*3bf0*/  LDG.E.U8 R218, desc[UR36][R14.64+0x51] ;  /* 0x000051240eda7981 */ /* 0x000f64000c1e1100 */
[----:B-----5:R-:W-:-:S05]  /*3c00*/  PRMT R8, R218, 0x8880, RZ ;  /* 0x00008880da087816 */ /* 0x020fca00000000ff */
[----:B------:R-:W-:-:S07]  /*3c10*/  IMAD R19, R8, R217, RZ ;  /* 0x000000d908137224 */ /* 0x000fce00078e02ff */
.L_x_117:
[----:B------:R-:W-:Y:S05]  /*3c20*/  BSYNC B1 ;  /* 0x0000000000017941 */ /* 0x000fea0003800000 */
.L_x_116:
[----:B------:R-:W-:Y:S01]  /*3c30*/  @!P2 IMAD R163, R163, R216, R19 ;  /* 0x000000d8a3a3a224 */ /* 0x000fe200078e0213 */
[----:B------:R-:W-:Y:S04]  /*3c40*/  BSSY B1, `(.L_x_118) ;  /* 0x0000006000017945 */ /* 0x000fe80003800000 */
[----:B------:R0:W-:Y:S01]  /*3c50*/  @!P2 STG.E.U8 desc[UR36][R6.64+0x51], R163 ;  /* 0x000051a30600a986 */ /* 0x0001e2000c101124 */
[----:B------:R-:W-:Y:S05]  /*3c60*/  @P5 BRA `(.L_x_119) ;  /* 0x00000000000c5947 */ /* 0x000fea0003800000 */
[----:B------:R-:W5:Y:S02]  /*3c70*/  LDG.E.U8 R218, desc[UR36][R10.64+0x58] ;  /* 0x000058240ada7981 */ /* 0x000f64000c1e1100 */
[----:B-----5:R-:W-:-:S05]  /*3c80*/  PRMT R8, R218, 0x8880, RZ ;  /* 0x00008880da087816 */ /* 0x020fca00000000ff */
[----:B------:R-:W-:-:S07]  /*3c90*/  IMAD R19, R8, R217, RZ ;  /* 0x000000d908137224 */ /* 0x000fce00078e02ff */
.L_x_119:
[----:B------:R-:W-:Y:S05]  /*3ca0*/  BSYNC B1 ;  /* 0x0000000000017941 */ /* 0x000fea0003800000 */
.L_x_118:
[----:B---3--:R-:W-:Y:S01]  /*3cb0*/  @!P5 IMAD R9, R164, R216, R19 ;  /* 0x000000d8a409d224 */ /* 0x008fe200078e0213 */
[----:B------:R-:W-:Y:S04]  /*3cc0*/  BSSY B1, `(.L_x_120) ;  /* 0x0000006000017945 */ /* 0x000fe80003800000 */
[----:B------:R3:W-:Y:S01]  /*3cd0*/  @!P5 STG.E.U8 desc[UR36][R4.64+0x58], R9 ;  /* 0x000058090400d986 */ /* 0x0007e2000c101124 */
[----:B------:R-:W-:Y:S05]  /*3ce0*/  @P4 BRA `(.L_x_121) ;  /* 0x00000000000c4947 */ /* 0x000fea0003800000 */
[----:B------:R-:W5:Y:S02]  /*3cf0*/  LDG.E.U8 R218, desc[UR36][R10.64+0x59] ;  /* 0x000059240ada7981 */ /* 0x000f64000c1e1100 */
[----:B-----5:R-:W-:-:S05]  /*3d00*/  PRMT R8, R218, 0x8880, RZ ;  /* 0x00008880da087816 */ /* 0x020fca00000000ff */
[----:B------:R-:W-:-:S07]  /*3d10*/  IMAD R19, R8, R217, RZ ;  /* 0x000000d908137224 */ /* 0x000fce00078e02ff */
.L_x_121:
[----:B------:R-:W-:Y:S05]  /*3d20*/  BSYNC B1 ;  /* 0x0000000000017941 */ /* 0x000fea0003800000 */
.L_x_120:
        /* <DEDUP_REMOVED lines=13> */
.L_x_123:
[----:B------:R-:W-:Y:S05]  /*3e00*/  BSYNC B1 ;  /* 0x0000000000017941 */ /* 0x000fea0003800000 */
.L_x_122:
[----:B---3--:R-:W-:Y:S01]  /*3e10*/  @!P1 IMAD R9, R166, R216, R19 ;  /* 0x000000d8a6099224 */ /* 0x008fe200078e0213 */
[----:B------:R-:W-:Y:S04]  /*3e20*/  BSSY B1, `(.L_x_124) ;  /* 0x0000006000017945 */ /* 0x000fe80003800000 */
[----:B------:R3:W-:Y:S01]  /*3e30*/  @!P1 STG.E.U8 desc[UR36][R6.64+0x58], R9 ;  /* 0x0000580906009986 */ /* 0x0007e2000c101124 */
[----:B------:R-:W-:Y:S05]  /*3e40*/  @P0 BRA `(.L_x_125) ;  /* 0x00000000000c0947 */ /* 0x000fea0003800000 */
[----:B------:R-:W5:Y:S02]  /*3e50*/  LDG.E.U8 R218, desc[UR36][R14.64+0x59] ;  /* 0x000059240eda7981 */ /* 0x000f64000c1e1100 */
[----:B-----5:R-:W-:-:S05]  /*3e60*/  PRMT R8, R218, 0x8880, RZ ;  /* 0x00008880da087816 */ /* 0x020fca00000000ff */
[----:B------:R-:W-:-:S07]  /*3e70*/  IMAD R19, R8, R217, RZ ;  /* 0x000000d908137224 */ /* 0x000fce00078e02ff */
.L_x_125:
[----:B------:R-:W-:Y:S05]  /*3e80*/  BSYNC B1 ;  /* 0x0000000000017941 */ /* 0x000fea0003800000 */
.L_x_124:
[----:B------:R-:W-:Y:S01]  /*3e90*/  @!P0 IMAD R167, R167, R216, R19 ;  /* 0x000000d8a7a78224 */ /* 0x000fe200078e0213 */
[----:B------:R-:W-:Y:S04]  /*3ea0*/  BSSY B1, `(.L_x_126) ;  /* 0x0000006000017945 */ /* 0x000fe80003800000 */
[----:B------:R0:W-:Y:S01]  /*3eb0*/  @!P0 STG.E.U8 desc[UR36][R6.64+0x59], R167 ;  /* 0x000059a706008986 */ /* 0x0001e2000c101124 */
[----:B------:R-:W-:Y:S05]  /*3ec0*/  @P5 BRA `(.L_x_127) ;  /* 0x00000000000c5947 */ /* 0x000fea0003800000 */
[----:B------:R-:W5:Y:S02]  /*3ed0*/  LDG.E.U8 R218, desc[UR36][R10.64+0x60] ;  /* 0x000060240ada7981 */ /* 0x000f64000c1e1100 */
[----:B-----5:R-:W-:-:S05]  /*3ee0*/  PRMT R8, R218, 0x8880, RZ ;  /* 0x00008880da087816 */ /* 0x020fca00000000ff */
[----:B------:R-:W-:-:S07]  /*3ef0*/  IMAD R19, R8, R217, RZ ;  /* 0x000000d908137224 */ /* 0x000fce00078e02ff */
.L_x_127:
[----:B------:R-:W-:Y:S05]  /*3f00*/  BSYNC B1 ;  /* 0x0000000000017941 */ /* 0x000fea0003800000 */
.L_x_126:
[----:B---3--:R-:W-:Y:S01]  /*3f10*/  @!P5 IMAD R9, R168, R216, R19 ;  /* 0x000000d8a809d224 */ /* 0x008fe200078e0213 */
[----:B------:R-:W-:Y:S04]  /*3f20*/  BSSY B1, `(.L_x_128) ;  /* 0x0000006000017945 */ /* 0x000fe80003800000 */
[----:B------:R3:W-:Y:S01]  /*3f30*/  @!P5 STG.E.U8 desc[UR36][R4.64+0x60], R9 ;  /* 0x000060090400d986 */ /* 0x0007e2000c101124 */
[----:B------:R-:W-:Y:S05]  /*3f40*/  @P4 BRA `(.L_x_129) ;  /* 0x00000000000c4947 */ /* 0x000fea0003800000 */
[----:B------:R-:W5:Y:S02]  /*3f50*/  LDG.E.U8 R218, desc[UR36][R10.64+0x61] ;  /* 0x000061240ada7981 */ /* 0x000f64000c1e1100 */
[----:B-----5:R-:W-:-:S05]  /*3f60*/  PRMT R8, R218, 0x8880, RZ ;  /* 0x00008880da087816 */ /* 0x020fca00000000ff */
[----:B------:R-:W-:-:S07]  /*3f70*/  IMAD R19, R8, R217, RZ ;  /* 0x000000d908137224 */ /* 0x000fce00078e02ff */
.L_x_129:
[----:B------:R-:W-:Y:S05]  /*3f80*/  BSYNC B1 ;  /* 0x0000000000017941 */ /* 0x000fea0003800000 */
.L_x_128:
        /* <DEDUP_REMOVED lines=13> */
.L_x_131:
[----:B------:R-:W-:Y:S05]  /*4060*/  BSYNC B1 ;  /* 0x0000000000017941 */ /* 0x000fea0003800000 */
.L_x_130:
[----:B---3--:R-:W-:Y:S01]  /*4070*/  @!P3 IMAD R9, R170, R216, R19 ;  /* 0x000000d8aa09b224 */ /* 0x008fe200078e0213 */
[----:B------:R-:W-:Y:S04]  /*4080*/  BSSY B1, `(.L_x_132) ;  /* 0x0000006000017945 */ /* 0x000fe80003800000 */
[----:B------:R3:W-:Y:S01]  /*4090*/  @!P3 STG.E.U8 desc[UR36][R6.64+0x60], R9 ;  /* 0x000060090600b986 */ /* 0x0007e2000c101124 */
[----:B------:R-:W-:Y:S05]  /*40a0*/  @P2 BRA `(.L_x_133) ;  /* 0x00000000000c2947 */ /* 0x000fea0003800000 */
[----:B------:R-:W5:Y:S02]  /*40b0*/  LDG.E.U8 R218, desc[UR36][R14.64+0x61] ;  /* 0x000061240eda7981 */ /* 0x000f64000c1e1100 */
[----:B-----5:R-:W-:-:S05]  /*40c0*/  PRMT R8, R218, 0x8880, RZ ;  /* 0x00008880da087816 */ /* 0x020fca00000000ff */
[----:B------:R-:W-:-:S07]  /*40d0*/  IMAD R19, R8, R217, RZ ;  /* 0x000000d908137224 */ /* 0x000fce00078e02ff */
.L_x_133:
[----:B------:R-:W-:Y:S05]  /*40e0*/  BSYNC B1 ;  /* 0x0000000000017941 */ /* 0x000fea0003800000 */
.L_x_132:
[----:B------:R-:W-:Y:S01]  /*40f0*/  @!P2 IMAD R171, R171, R216, R19 ;  /* 0x000000d8ababa224 */ /* 0x000fe200078e0213 */
[----:B------:R-:W-:Y:S04]  /*4100*/  BSSY B1, `(.L_x_134) ;  /* 0x0000006000017945 */ /* 0x000fe80003800000 */
[----:B------:R0:W-:Y:S01]  /*4110*/  @!P2 STG.E.U8 desc[UR36][R6.64+0x61], R171 ;  /* 0x000061ab0600a986 */ /* 0x0001e2000c101124 */
[----:B------:R-:W-:Y:S05]  /*4120*/  @P5 BRA `(.L_x_135) ;  /* 0x00000000000c5947 */ /* 0x000fea0003800000 */
[----:B------:R-:W5:Y:S02]  /*4130*/  LDG.E.U8 R218, desc[UR36][R10.64+0x68] ;  /* 0x000068240ada7981 */ /* 0x000f64000c1e1100 */
[----:B-----5:R-:W-:-:S05]  /*4140*/  PRMT R8, R218, 0x8880, RZ ;  /* 0x00008880da087816 */ /* 0x020fca00000000ff */
[----:B------:R-:W-:-:S07]  /*4150*/  IMAD R19, R8, R217, RZ ;  /* 0x000000d908137224 */ /* 0x000fce00078e02ff */
.L_x_135:
[----:B------:R-:W-:Y:S05]  /*4160*/  BSYNC B1 ;  /* 0x0000000000017941 */ /* 0x000fea0003800000 */
.L_x_134:
[----:B---3--:R-:W-:Y:S01]  /*4170*/  @!P5 IMAD R9, R172, R216, R19 ;  /* 0x000000d8ac09d224 */ /* 0x008fe200078e0213 */
[----:B------:R-:W-:Y:S04]  /*4180*/  BSSY B1, `(.L_x_136) ;  /* 0x0000006000017945 */ /* 0x000fe80003800000 */
[----:B------:R3:W-:Y:S01]  /*4190*/  @!P5 STG.E.U8 desc[UR36][R4.64+0x68], R9 ;  /* 0x000068090400d986 */ /* 0x0007e2000c101124 */
[----:B------:R-:W-:Y:S05]  /*41a0*/  @P4 BRA `(.L_x_137) ;  /* 0x00000000000c4947 */ /* 0x000fea0003800000 */
[----:B------:R-:W5:Y:S02]  /*41b0*/  LDG.E.U8 R218, desc[UR36][R10.64+0x69] ;  /* 0x000069240ada7981 */ /* 0x000f64000c1e1100 */
[----:B-----5:R-:W-:-:S05]  /*41c0*/  PRMT R8, R218, 0x8880, RZ ;  /* 0x00008880da087816 */ /* 0x020fca00000000ff */
[----:B------:R-:W-:-:S07]  /*41d0*/  IMAD R19, R8, R217, RZ ;  /* 0x000000d908137224 */ /* 0x000fce00078e02ff */
.L_x_137:
[----:B------:R-:W-:Y:S05]  /*41e0*/  BSYNC B1 ;  /* 0x0000000000017941 */ /* 0x000fea0003800000 */
.L_x_136:
        /* <DEDUP_REMOVED lines=13> */
.L_x_139:
[----:B------:R-:W-:Y:S05]  /*42c0*/  BSYNC B1 ;  /* 0x0000000000017941 */ /* 0x000fea0003800000 */
.L_x_138:
[----:B---3--:R-:W-:Y:S01]  /*42d0*/  @!P1 IMAD R9, R174, R216, R19 ;  /* 0x000000d8ae099224 */ /* 0x008fe200078e0213 */
[----:B------:R-:W-:Y:S04]  /*42e0*/  BSSY B1, `(.L_x_140) ;  /* 0x0000006000017945 */ /* 0x000fe80003800000 */
[----:B------:R3:W-:Y:S01]  /*42f0*/  @!P1 STG.E.U8 desc[UR36][R6.64+0x68], R9 ;  /* 0x0000680906009986 */ /* 0x0007e2000c101124 */
[----:B------:R-:W-:Y:S05]  /*4300*/  @P0 BRA `(.L_x_141) ;  /* 0x00000000000c0947 */ /* 0x000fea0003800000 */
[----:B------:R-:W5:Y:S02]  /*4310*/  LDG.E.U8 R218, desc[UR36][R14.64+0x69] ;  /* 0x000069240eda7981 */ /* 0x000f64000c1e1100 */
[----:B-----5:R-:W-:-:S05]  /*4320*/  PRMT R8, R218, 0x8880, RZ ;  /* 0x00008880da087816 */ /* 0x020fca00000000ff */
[----:B------:R-:W-:-:S07]  /*4330*/  IMAD R19, R8, R217, RZ ;  /* 0x000000d908137224 */ /* 0x000fce00078e02ff */
.L_x_141:
[----:B------:R-:W-:Y:S05]  /*4340*/  BSYNC B1 ;  /* 0x0000000000017941 */ /* 0x000fea0003800000 */
.L_x_140:
[----:B------:R-:W-:Y:S01]  /*4350*/  @!P0 IMAD R175, R175, R216, R19 ;  /* 0x000000d8afaf8224 */ /* 0x000fe200078e0213 */
[----:B------:R-:W-:Y:S04]  /*4360*/  BSSY B1, `(.L_x_142) ;  /* 0x0000006000017945 */ /* 0x000fe80003800000 */
[----:B------:R0:W-:Y:S01]  /*4370*/  @!P0 STG.E.U8 desc[UR36][R6.64+0x69], R175 ;  /* 0x000069af06008986 */ /* 0x0001e2000c101124 */
[----:B------:R-:W-:Y:S05]  /*4380*/  @P5 BRA `(.L_x_143) ;  /* 0x00000000000c5947 */ /* 0x000fea0003800000 */
[----:B------:R-:W5:Y:S02]  /*4390*/  LDG.E.U8 R218, desc[UR36][R10.64+0x70] ;  /* 0x000070240ada7981 */ /* 0x000f64000c1e1100 */
[----:B-----5:R-:W-:-:S05]  /*43a0*/  PRMT R8, R218, 0x8880, RZ ;  /* 0x00008880da087816 */ /* 0x020fca00000000ff */
[----:B------:R-:W-:-:S07]  /*43b0*/  IMAD R19, R8, R217, RZ ;  /* 0x000000d908137224 */ /* 0x000fce00078e02ff */
.L_x_143:
[----:B------:R-:W-:Y:S05]  /*43c0*/  BSYNC B1 ;  /* 0x0000000000017941 */ /* 0x000fea0003800000 */
.L_x_142:
[----:B---3--:R-:W-:Y:S01]  /*43d0*/  @!P5 IMAD R9, R176, R216, R19 ;  /* 0x000000d8b009d224 */ /* 0x008fe200078e0213 */
[----:B------:R-:W-:Y:S04]  /*43e0*/  BSSY B1, `(.L_x_144) ;  /* 0x0000006000017945 */ /* 0x000fe80003800000 */
[----:B------:R3:W-:Y:S01]  /*43f0*/  @!P5 STG.E.U8 desc[UR36][R4.64+0x70], R9 ;  /* 0x000070090400d986 */ /* 0x0007e2000c101124 */
[----:B------:R-:W-:Y:S05]  /*4400*/  @P4 BRA `(.L_x_145) ;  /* 0x00000000000c4947 */ /* 0x000fea0003800000 */
[----:B------:R-:W5:Y:S02]  /*4410*/  LDG.E.U8 R218, desc[UR36][R10.64+0x71] ;  /* 0x000071240ada7981 */ /* 0x000f64000c1e1100 */
[----:B-----5:R-:W-:-:S05]  /*4420*/  PRMT R8, R218, 0x8880, RZ ;  /* 0x00008880da087816 */ /* 0x020fca00000000ff */
[----:B------:R-:W-:-:S07]  /*4430*/  IMAD R19, R8, R217, RZ ;  /* 0x000000d908137224 */ /* 0x000fce00078e02ff */
.L_x_145:
[----:B------:R-:W-:Y:S05]  /*4440*/  BSYNC B1 ;  /* 0x0000000000017941 */ /* 0x000fea0003800000 */
.L_x_144:
        /* <DEDUP_REMOVED lines=13> */
.L_x_147:
[----:B------:R-:W-:Y:S05]  /*4520*/  BSYNC B1 ;  /* 0x0000000000017941 */ /* 0x000fea0003800000 */
.L_x_146:
[----:B---3--:R-:W-:Y:S01]  /*4530*/  @!P3 IMAD R9, R178, R216, R19 ;  /* 0x000000d8b209b224 */ /* 0x008fe200078e0213 */
[----:B------:R-:W-:Y:S04]  /*4540*/  BSSY B1, `(.L_x_148) ;  /* 0x0000006000017945 */ /* 0x000fe80003800000 */
[----:B------:R3:W-:Y:S01]  /*4550*/  @!P3 STG.E.U8 desc[UR36][R6.64+0x70], R9 ;  /* 0x000070090600b986 */ /* 0x0007e2000c101124 */
[----:B------:R-:W-:Y:S05]  /*4560*/  @P2 BRA `(.L_x_149) ;  /* 0x00000000000c2947 */ /* 0x000fea0003800000 */
[----:B------:R-:W5:Y:S02]  /*4570*/  LDG.E.U8 R218, desc[UR36][R14.64+0x71] ;  /* 0x000071240eda7981 */ /* 0x000f64000c1e1100 */
[----:B-----5:R-:W-:-:S05]  /*4580*/  PRMT R8, R218, 0x8880, RZ ;  /* 0x00008880da087816 */ /* 0x020fca00000000ff */
[----:B------:R-:W-:-:S07]  /*4590*/  IMAD R19, R8, R217, RZ ;  /* 0x000000d908137224 */ /* 0x000fce00078e02ff */
.L_x_149:
[----:B------:R-:W-:Y:S05]  /*45a0*/  BSYNC B1 ;  /* 0x0000000000017941 */ /* 0x000fea0003800000 */
.L_x_148:
[----:B------:R-:W-:Y:S01]  /*45b0*/  @!P2 IMAD R179, R179, R216, R19 ;  /* 0x000000d8b3b3a224 */ /* 0x000fe200078e0213 */
[----:B------:R-:W-:Y:S04]  /*45c0*/  BSSY B1, `(.L_x_150) ;  /* 0x0000006000017945 */ /* 0x000fe80003800000 */
[----:B------:R0:W-:Y:S01]  /*45d0*/  @!P2 STG.E.U8 desc[UR36][R6.64+0x71], R179 ;  /* 0x000071b30600a986 */ /* 0x0001e2000c101124 */
[----:B------:R-:W-:Y:S05]  /*45e0*/  @P5 BRA `(.L_x_151) ;  /* 0x00000000000c5947 */ /* 0x000fea0003800000 */
[----:B------:R-:W5:Y:S02]  /*45f0*/  LDG.E.U8 R218, desc[UR36][R10.64+0x78] ;  /* 0x000078240ada7981 */ /* 0x000f64000c1e1100 */
[----:B-----5:R-:W-:-:S05]  /*4600*/  PRMT R8, R218, 0x8880, RZ ;  /* 0x00008880da087816 */ /* 0x020fca00000000ff */
[----:B------:R-:W-:-:S07]  /*4610*/  IMAD R19, R8, R217, RZ ;  /* 0x000000d908137224 */ /* 0x000fce00078e02ff */
.L_x_151:
[----:B------:R-:W-:Y:S05]  /*4620*/  BSYNC B1 ;  /* 0x0000000000017941 */ /* 0x000fea0003800000 */
.L_x_150:
[----:B---3--:R-:W-:Y:S01]  /*4630*/  @!P5 IMAD R9, R180, R216, R19 ;  /* 0x000000d8b409d224 */ /* 0x008fe200078e0213 */
[----:B------:R-:W-:Y:S04]  /*4640*/  BSSY B1, `(.L_x_152) ;  /* 0x0000006000017945 */ /* 0x000fe80003800000 */
[----:B------:R3:W-:Y:S01]  /*4650*/  @!P5 STG.E.U8 desc[UR36][R4.64+0x78], R9 ;  /* 0x000078090400d986 */ /* 0x0007e2000c101124 */
[----:B------:R-:W-:Y:S05]  /*4660*/  @P4 BRA `(.L_x_153) ;  /* 0x00000000000c4947 */ /* 0x000fea0003800000 */
[----:B------:R-:W5:Y:S02]  /*4670*/  LDG.E.U8 R218, desc[UR36][R10.64+0x79] ;  /* 0x000079240ada7981 */ /* 0x000f64000c1e1100 */
[----:B-----5:R-:W-:-:S05]  /*4680*/  PRMT R8, R218, 0x8880, RZ ;  /* 0x00008880da087816 */ /* 0x020fca00000000ff */
[----:B------:R-:W-:-:S07]  /*4690*/  IMAD R19, R8, R217, RZ ;  /* 0x000000d908137224 */ /* 0x000fce00078e02ff */
.L_x_153:
[----:B------:R-:W-:Y:S05]  /*46a0*/  BSYNC B1 ;  /* 0x0000000000017941 */ /* 0x000fea0003800000 */
.L_x_152:
        /* <DEDUP_REMOVED lines=13> */
.L_x_155:
[----:B------:R-:W-:Y:S05]  /*4780*/  BSYNC B1 ;  /* 0x0000000000017941 */ /* 0x000fea0003800000 */
.L_x_154:
[----:B---3--:R-:W-:Y:S01]  /*4790*/  @!P1 IMAD R9, R182, R216, R19 ;  /* 0x000000d8b6099224 */ /* 0x008fe200078e0213 */
[----:B------:R-:W-:Y:S04]  /*47a0*/  BSSY B1, `(.L_x_156) ;  /* 0x0000006000017945 */ /* 0x000fe80003800000 */
[----:B------:R3:W-:Y:S01]  /*47b0*/  @!P1 STG.E.U8 desc[UR36][R6.64+0x78], R9 ;  /* 0x0000780906009986 */ /* 0x0007e2000c101124 */
[----:B------:R-:W-:Y:S05]  /*47c0*/  @P0 BRA `(.L_x_157) ;  /* 0x00000000000c0947 */ /* 0x000fea0003800000 */
[----:B------:R-:W5:Y:S02]  /*47d0*/  LDG.E.U8 R218, desc[UR36][R14.64+0x79] ;  /* 0x000079240eda7981 */ /* 0x000f64000c1e1100 */
[----:B-----5:R-:W-:-:S05]  /*47e0*/  PRMT R8, R218, 0x8880, RZ ;  /* 0x00008880da087816 */ /* 0x020fca00000000ff */
[----:B------:R-:W-:-:S07]  /*47f0*/  IMAD R19, R8, R217, RZ ;  /* 0x000000d908137224 */ /* 0x000fce00078e02ff */
.L_x_157:
[----:B------:R-:W-:Y:S05]  /*4800*/  BSYNC B1 ;  /* 0x0000000000017941 */ /* 0x000fea0003800000 */
.L_x_156:
[----:B------:R-:W-:Y:S01]  /*4810*/  @!P0 IMAD R183, R183, R216, R19 ;  /* 0x000000d8b7b78224 */ /* 0x000fe200078e0213 */
[----:B------:R-:W-:Y:S04]  /*4820*/  BSSY B1, `(.L_x_158) ;  /* 0x0000006000017945 */ /* 0x000fe80003800000 */
[----:B------:R0:W-:Y:S01]  /*4830*/  @!P0 STG.E.U8 desc[UR36][R6.64+0x79], R183 ;  /* 0x000079b706008986 */ /* 0x0001e2000c101124 */
[----:B------:R-:W-:Y:S05]  /*4840*/  @P5 BRA `(.L_x_159) ;  /* 0x00000000000c5947 */ /* 0x000fea0003800000 */
[----:B------:R-:W5:Y:S02]  /*4850*/  LDG.E.U8 R218, desc[UR36][R10.64+0x80] ;  /* 0x000080240ada7981 */ /* 0x000f64000c1e1100 */
[----:B-----5:R-:W-:-:S05]  /*4860*/  PRMT R8, R218, 0x8880, RZ ;  /* 0x00008880da087816 */ /* 0x020fca00000000ff */
[----:B------:R-:W-:-:S07]  /*4870*/  IMAD R19, R8, R217, RZ ;  /* 0x000000d908137224 */ /* 0x000fce00078e02ff */
.L_x_159:
[----:B------:R-:W-:Y:S05]  /*4880*/  BSYNC B1 ;  /* 0x0000000000017941 */ /* 0x000fea0003800000 */
.L_x_158:
[----:B---3--:R-:W-:Y:S01]  /*4890*/  @!P5 IMAD R9, R184, R216, R19 ;  /* 0x000000d8b809d224 */ /* 0x008fe200078e0213 */
[----:B------:R-:W-:Y:S04]  /*48a0*/  BSSY B1, `(.L_x_160) ;  /* 0x0000006000017945 */ /* 0x000fe80003800000 */
[----:B------:R3:W-:Y:S01]  /*48b0*/  @!P5 STG.E.U8 desc[UR36][R4.64+0x80], R9 ;  /* 0x000080090400d986 */ /* 0x0007e2000c101124 */
[----:B------:R-:W-:Y:S05]  /*48c0*/  @P4 BRA `(.L_x_161) ;  /* 0x00000000000c4947 */ /* 0x000fea0003800000 */
[----:B------:R-:W5:Y:S02]  /*48d0*/  LDG.E.U8 R218, desc[UR36][R10.64+0x81] ;  /* 0x000081240ada7981 */ /* 0x000f64000c1e1100 */
[----:B-----5:R-:W-:-:S05]  /*48e0*/  PRMT R8, R218, 0x8880, RZ ;  /* 0x00008880da087816 */ /* 0x020fca00000000ff */
[----:B------:R-:W-:-:S07]  /*48f0*/  IMAD R19, R8, R217, RZ ;  /* 0x000000d908137224 */ /* 0x000fce00078e02ff */
.L_x_161:
[----:B------:R-:W-:Y:S05]  /*4900*/  BSYNC B1 ;  /* 0x0000000000017941 */ /* 0x000fea0003800000 */
.L_x_160:
        /* <DEDUP_REMOVED lines=13> */
.L_x_163:
[----:B------:R-:W-:Y:S05]  /*49e0*/  BSYNC B1 ;  /* 0x0000000000017941 */ /* 0x000fea0003800000 */
.L_x_162:
[----:B---3--:R-:W-:Y:S01]  /*49f0*/  @!P3 IMAD R9, R186, R216, R19 ;  /* 0x000000d8ba09b224 */ /* 0x008fe200078e0213 */
[----:B------:R-:W-:Y:S04]  /*4a00*/  BSSY B1, `(.L_x_164) ;  /* 0x0000006000017945 */ /* 0x000fe80003800000 */
[----:B------:R3:W-:Y:S01]  /*4a10*/  @!P3 STG.E.U8 desc[UR36][R6.64+0x80], R9 ;  /* 0x000080090600b986 */ /* 0x0007e2000c101124 */
[----:B------:R-:W-:Y:S05]  /*4a20*/  @P2 BRA `(.L_x_165) ;  /* 0x00000000000c2947 */ /* 0x000fea0003800000 */
[----:B------:R-:W5:Y:S02]  /*4a30*/  LDG.E.U8 R218, desc[UR36][R14.64+0x81] ;  /* 0x000081240eda7981 */ /* 0x000f64000c1e1100 */
[----:B-----5:R-:W-:-:S05]  /*4a40*/  PRMT R8, R218, 0x8880, RZ ;  /* 0x00008880da087816 */ /* 0x020fca00000000ff */
[----:B------:R-:W-:-:S07]  /*4a50*/  IMAD R19, R8, R217, RZ ;  /* 0x000000d908137224 */ /* 0x000fce00078e02ff */
.L_x_165:
[----:B------:R-:W-:Y:S05]  /*4a60*/  BSYNC B1 ;  /* 0x0000000000017941 */ /* 0x000fea0003800000 */
.L_x_164:
[----:B------:R-:W-:Y:S01]  /*4a70*/  @!P2 IMAD R187, R187, R216, R19 ;  /* 0x000000d8bbbba224 */ /* 0x000fe200078e0213 */
[----:B------:R-:W-:Y:S04]  /*4a80*/  BSSY B1, `(.L_x_166) ;  /* 0x0000006000017945 */ /* 0x000fe80003800000 */
[----:B------:R0:W-:Y:S01]  /*4a90*/  @!P2 STG.E.U8 desc[UR36][R6.64+0x81], R187 ;  /* 0x000081bb0600a986 */ /* 0x0001e2000c101124 */
[----:B------:R-:W-:Y:S05]  /*4aa0*/  @P5 BRA `(.L_x_167) ;  /* 0x00000000000c5947 */ /* 0x000fea0003800000 */
[----:B------:R-:W5:Y:S02]  /*4ab0*/  LDG.E.U8 R218, desc[UR36][R10.64+0x88] ;  /* 0x000088240ada7981 */ /* 0x000f64000c1e1100 */
[----:B-----5:R-:W-:-:S05]  /*4ac0*/  PRMT R8, R218, 0x8880, RZ ;  /* 0x00008880da087816 */ /* 0x020fca00000000ff */
[----:B------:R-:W-:-:S07]  /*4ad0*/  IMAD R19, R8, R217, RZ ;  /* 0x000000d908137224 */ /* 0x000fce00078e02ff */
.L_x_167:
[----:B------:R-:W-:Y:S05]  /*4ae0*/  BSYNC B1 ;  /* 0x0000000000017941 */ /* 0x000fea0003800000 */
.L_x_166:
[----:B---3--:R-:W-:Y:S01]  /*4af0*/  @!P5 IMAD R9, R188, R216, R19 ;  /* 0x000000d8bc09d224 */ /* 0x008fe200078e0213 */
[----:B------:R-:W-:Y:S04]  /*4b00*/  BSSY B1, `(.L_x_168) ;  /* 0x0000006000017945 */ /* 0x000fe80003800000 */
[----:B------:R3:W-:Y:S01]  /*4b10*/  @!P5 STG.E.U8 desc[UR36][R4.64+0x88], R9 ;  /* 0x000088090400d986 */ /* 0x0007e2000c101124 */
[----:B------:R-:W-:Y:S05]  /*4b20*/  @P4 BRA `(.L_x_169) ;  /* 0x00000000000c4947 */ /* 0x000fea0003800000 */
[----:B------:R-:W5:Y:S02]  /*4b30*/  LDG.E.U8 R218, desc[UR36][R10.64+0x89] ;  /* 0x000089240ada7981 */ /* 0x000f64000c1e1100 */
[----:B-----5:R-:W-:-:S05]  /*4b40*/  PRMT R8, R218, 0x8880, RZ ;  /* 0x00008880da087816 */ /* 0x020fca00000000ff */
[----:B------:R-:W-:-:S07]  /*4b50*/  IMAD R19, R8, R217, RZ ;  /* 0x000000d908137224 */ /* 0x000fce00078e02ff */
.L_x_169:
[----:B------:R-:W-:Y:S05]  /*4b60*/  BSYNC B1 ;  /* 0x0000000000017941 */ /* 0x000fea0003800000 */
.L_x_168:
        /* <DEDUP_REMOVED lines=13> */
.L_x_171:
[----:B------:R-:W-:Y:S05]  /*4c40*/  BSYNC B1 ;  /* 0x0000000000017941 */ /* 0x000fea0003800000 */
.L_x_170:
[----:B---3--:R-:W-:Y:S01]  /*4c50*/  @!P1 IMAD R9, R190, R216, R19 ;  /* 0x000000d8be099224 */ /* 0x008fe200078e0213 */
[----:B------:R-:W-:Y:S04]  /*4c60*/  BSSY B1, `(.L_x_172) ;  /* 0x0000006000017945 */ /* 0x000fe80003800000 */
[----:B------:R3:W-:Y:S01]  /*4c70*/  @!P1 STG.E.U8 desc[UR36][R6.64+0x88], R9 ;  /* 0x0000880906009986 */ /* 0x0007e2000c101124 */
[----:B------:R-:W-:Y:S05]  /*4c80*/  @P0 BRA `(.L_x_173) ;  /* 0x00000000000c0947 */ /* 0x000fea0003800000 */
[----:B------:R-:W5:Y:S02]  /*4c90*/  LDG.E.U8 R218, desc[UR36][R14.64+0x89] ;  /* 0x000089240eda7981 */ /* 0x000f64000c1e1100 */
[----:B-----5:R-:W-:-:S05]  /*4ca0*/  PRMT R8, R218, 0x8880, RZ ;  /* 0x00008880da087816 */ /* 0x020fca00000000ff */
[----:B------:R-:W-:-:S07]  /*4cb0*/  IMAD R19, R8, R217, RZ ;  /* 0x000000d908137224 */ /* 0x000fce00078e02ff */
.L_x_173:
[----:B------:R-:W-:Y:S05]  /*4cc0*/  BSYNC B1 ;  /* 0x0000000000017941 */ /* 0x000fea0003800000 */
.L_x_172:
[----:B------:R-:W-:Y:S01]  /*4cd0*/  @!P0 IMAD R191, R191, R216, R19 ;  /* 0x000000d8bfbf8224 */ /* 0x000fe200078e0213 */
[----:B------:R-:W-:Y:S04]  /*4ce0*/  BSSY B1, `(.L_x_174) ;  /* 0x0000006000017945 */ /* 0x000fe80003800000 */
[----:B------:R0:W-:Y:S01]  /*4cf0*/  @!P0 STG.E.U8 desc[UR36][R6.64+0x89], R191 ;  /* 0x000089bf06008986 */ /* 0x0001e2000c101124 */
[----:B------:R-:W-:Y:S05]  /*4d00*/  @P5 BRA `(.L_x_175) ;  /* 0x00000000000c5947 */ /* 0x000fea0003800000 */
[----:B------:R-:W5:Y:S02]  /*4d10*/  LDG.E.U8 R218, desc[UR36][R10.64+0x90] ;  /* 0x000090240ada7981 */ /* 0x000f64000c1e1100 */
[----:B-----5:R-:W-:-:S05]  /*4d20*/  PRMT R8, R218, 0x8880, RZ ;  /* 0x00008880da087816 */ /* 0x020fca00000000ff */
[----:B------:R-:W-:-:S07]  /*4d30*/  IMAD R19, R8, R217, RZ ;  /* 0x000000d908137224 */ /* 0x000fce00078e02ff */
.L_x_175:
[----:B------:R-:W-:Y:S05]  /*4d40*/  BSYNC B1 ;  /* 0x0000000000017941 */ /* 0x000fea0003800000 */
.L_x_174:
[----:B---3--:R-:W-:Y:S01]  /*4d50*/  @!P5 IMAD R9, R192, R216, R19 ;  /* 0x000000d8c009d224 */ /* 0x008fe200078e0213 */
[----:B------:R-:W-:Y:S04]  /*4d60*/  BSSY B1, `(.L_x_176) ;  /* 0x0000006000017945 */ /* 0x000fe80003800000 */
[----:B------:R3:W-:Y:S01]  /*4d70*/  @!P5 STG.E.U8 desc[UR36][R4.64+0x90], R9 ;  /* 0x000090090400d986 */ /* 0x0007e2000c101124 */
[----:B------:R-:W-:Y:S05]  /*4d80*/  @P4 BRA `(.L_x_177) ;  /* 0x00000000000c4947 */ /* 0x000fea0003800000 */
[----:B------:R-:W5:Y:S02]  /*4d90*/  LDG.E.U8 R218, desc[UR36][R10.64+0x91] ;  /* 0x000091240ada7981 */ /* 0x000f64000c1e1100 */
[----:B-----5:R-:W-:-:S05]  /*4da0*/  PRMT R8, R218, 0x8880, RZ ;  /* 0x00008880da087816 */ /* 0x020fca00000000ff */
[----:B------:R-:W-:-:S07]  /*4db0*/  IMAD R19, R8, R217, RZ ;  /* 0x000000d908137224 */ /* 0x000fce00078e02ff */
.L_x_177:
[----:B------:R-:W-:Y:S05]  /*4dc0*/  BSYNC B1 ;  /* 0x0000000000017941 */ /* 0x000fea0003800000 */
.L_x_176:
        /* <DEDUP_REMOVED lines=13> */
.L_x_179:
[----:B------:R-:W-:Y:S05]  /*4ea0*/  BSYNC B1 ;  /* 0x0000000000017941 */ /* 0x000fea0003800000 */
.L_x_178:
[----:B---3--:R-:W-:Y:S01]  /*4eb0*/  @!P3 IMAD R9, R194, R216, R19 ;  /* 0x000000d8c209b224 */ /* 0x008fe200078e0213 */
[----:B------:R-:W-:Y:S04]  /*4ec0*/  BSSY B1, `(.L_x_180) ;  /* 0x0000006000017945 */ /* 0x000fe80003800000 */
[----:B------:R3:W-:Y:S01]  /*4ed0*/  @!P3 STG.E.U8 desc[UR36][R6.64+0x90], R9 ;  /* 0x000090090600b986 */ /* 0x0007e2000c101124 */
[----:B------:R-:W-:Y:S05]  /*4ee0*/  @P2 BRA `(.L_x_181) ;  /* 0x00000000000c2947 */ /* 0x000fea0003800000 */
[----:B------:R-:W5:Y:S02]  /*4ef0*/  LDG.E.U8 R218, desc[UR36][R14.64+0x91] ;  /* 0x000091240eda7981 */ /* 0x000f64000c1e1100 */
[----:B-----5:R-:W-:-:S05]  /*4f00*/  PRMT R8, R218, 0x8880, RZ ;  /* 0x00008880da087816 */ /* 0x020fca00000000ff */
[----:B------:R-:W-:-:S07]  /*4f10*/  IMAD R19, R8, R217, RZ ;  /* 0x000000d908137224 */ /* 0x000fce00078e02ff */
.L_x_181:
[----:B------:R-:W-:Y:S05]  /*4f20*/  BSYNC B1 ;  /* 0x0000000000017941 */ /* 0x000fea0003800000 */
.L_x_180:
[----:B------:R-:W-:Y:S01]  /*4f30*/  @!P2 IMAD R195, R195, R216, R19 ;  /* 0x000000d8c3c3a224 */ /* 0x000fe200078e0213 */
[----:B------:R-:W-:Y:S04]  /*4f40*/  BSSY B1, `(.L_x_182) ;  /* 0x0000006000017945 */ /* 0x000fe80003800000 */
[----:B------:R0:W-:Y:S01]  /*4f50*/  @!P2 STG.E.U8 desc[UR36][R6.64+0x91], R195 ;  /* 0x000091c30600a986 */ /* 0x0001e2000c101124 */
[----:B------:R-:W-:Y:S05]  /*4f60*/  @P5 BRA `(.L_x_183) ;  /* 0x00000000000c5947 */ /* 0x000fea0003800000 */
[----:B------:R-:W5:Y:S02]  /*4f70*/  LDG.E.U8 R218, desc[UR36][R10.64+0x98] ;  /* 0x000098240ada7981 */ /* 0x000f64000c1e1100 */
[----:B-----5:R-:W-:-:S05]  /*4f80*/  PRMT R8, R218, 0x8880, RZ ;  /* 0x00008880da087816 */ /* 0x020fca00000000ff */
[----:B------:R-:W-:-:S07]  /*4f90*/  IMAD R19, R8, R217, RZ ;  /* 0x000000d908137224 */ /* 0x000fce00078e02ff */
.L_x_183:
[----:B------:R-:W-:Y:S05]  /*4fa0*/  BSYNC B1 ;  /* 0x0000000000017941 */ /* 0x000fea0003800000 */
.L_x_182:
[----:B---3--:R-:W-:Y:S01]  /*4fb0*/  @!P5 IMAD R9, R196, R216, R19 ;  /* 0x000000d8c409d224 */ /* 0x008fe200078e0213 */
[----:B------:R-:W-:Y:S04]  /*4fc0*/  BSSY B1, `(.L_x_184) ;  /* 0x0000006000017945 */ /* 0x000fe80003800000 */
[----:B------:R3:W-:Y:S01]  /*4fd0*/  @!P5 STG.E.U8 desc[UR36][R4.64+0x98], R9 ;  /* 0x000098090400d986 */ /* 0x0007e2000c101124 */
[----:B------:R-:W-:Y:S05]  /*4fe0*/  @P4 BRA `(.L_x_185) ;  /* 0x00000000000c4947 */ /* 0x000fea0003800000 */
[----:B------:R-:W5:Y:S02]  /*4ff0*/  LDG.E.U8 R218, desc[UR36][R10.64+0x99] ;  /* 0x000099240ada7981 */ /* 0x000f64000c1e1100 */
[----:B-----5:R-:W-:-:S05]  /*5000*/  PRMT R8, R218, 0x8880, RZ ;  /* 0x00008880da087816 */ /* 0x020fca00000000ff */
[----:B------:R-:W-:-:S07]  /*5010*/  IMAD R19, R8, R217, RZ ;  /* 0x000000d908137224 */ /* 0x000fce00078e02ff */
.L_x_185:
[----:B------:R-:W-:Y:S05]  /*5020*/  BSYNC B1 ;  /* 0x0000000000017941 */ /* 0x000fea0003800000 */
.L_x_184:
        /* <DEDUP_REMOVED lines=13> */
.L_x_187:
[----:B------:R-:W-:Y:S05]  /*5100*/  BSYNC B1 ;  /* 0x0000000000017941 */ /* 0x000fea0003800000 */
.L_x_186:
[----:B---3--:R-:W-:Y:S01]  /*5110*/  @!P1 IMAD R9, R198, R216, R19 ;  /* 0x000000d8c6099224 */ /* 0x008fe200078e0213 */
[----:B------:R-:W-:Y:S04]  /*5120*/  BSSY B1, `(.L_x_188) ;  /* 0x0000006000017945 */ /* 0x000fe80003800000 */
[----:B------:R3:W-:Y:S01]  /*5130*/  @!P1 STG.E.U8 desc[UR36][R6.64+0x98], R9 ;  /* 0x0000980906009986 */ /* 0x0007e2000c101124 */
[----:B------:R-:W-:Y:S05]  /*5140*/  @P0 BRA `(.L_x_189) ;  /* 0x00000000000c0947 */ /* 0x000fea0003800000 */
[----:B------:R-:W5:Y:S02]  /*5150*/  LDG.E.U8 R218, desc[UR36][R14.64+0x99] ;  /* 0x000099240eda7981 */ /* 0x000f64000c1e1100 */
[----:B-----5:R-:W-:-:S05]  /*5160*/  PRMT R8, R218, 0x8880, RZ ;  /* 0x00008880da087816 */ /* 0x020fca00000000ff */
[----:B------:R-:W-:-:S07]  /*5170*/  IMAD R19, R8, R217, RZ ;  /* 0x000000d908137224 */ /* 0x000fce00078e02ff */
.L_x_189:
[----:B------:R-:W-:Y:S05]  /*5180*/  BSYNC B1 ;  /* 0x0000000000017941 */ /* 0x000fea0003800000 */
.L_x_188:
[----:B------:R-:W-:Y:S01]  /*5190*/  @!P0 IMAD R199, R199, R216, R19 ;  /* 0x000000d8c7c78224 */ /* 0x000fe200078e0213 */
[----:B------:R-:W-:Y:S04]  /*51a0*/  BSSY B1, `(.L_x_190) ;  /* 0x0000006000017945 */ /* 0x000fe80003800000 */
[----:B------:R0:W-:Y:S01]  /*51b0*/  @!P0 STG.E.U8 desc[UR36][R6.64+0x99], R199 ;  /* 0x000099c706008986 */ /* 0x0001e2000c101124 */
[----:B------:R-:W-:Y:S05]  /*51c0*/  @P5 BRA `(.L_x_191) ;  /* 0x00000000000c5947 */ /* 0x000fea0003800000 */
[----:B------:R-:W5:Y:S02]  /*51d0*/  LDG.E.U8 R218, desc[UR36][R10.64+0xa0] ;  /* 0x0000a0240ada7981 */ /* 0x000f64000c1e1100 */
[----:B-----5:R-:W-:-:S05]  /*51e0*/  PRMT R8, R218, 0x8880, RZ ;  /* 0x00008880da087816 */ /* 0x020fca00000000ff */
[----:B------:R-:W-:-:S07]  /*51f0*/  IMAD R19, R8, R217, RZ ;  /* 0x000000d908137224 */ /* 0x000fce00078e02ff */
.L_x_191:
[----:B------:R-:W-:Y:S05]  /*5200*/  BSYNC B1 ;  /* 0x0000000000017941 */ /* 0x000fea0003800000 */
.L_x_190:
[----:B---3--:R-:W-:Y:S01]  /*5210*/  @!P5 IMAD R9, R200, R216, R19 ;  /* 0x000000d8c809d224 */ /* 0x008fe200078e0213 */
[----:B------:R-:W-:Y:S04]  /*5220*/  BSSY B1, `(.L_x_192) ;  /* 0x0000006000017945 */ /* 0x000fe80003800000 */
[----:B------:R3:W-:Y:S01]  /*5230*/  @!P5 STG.E.U8 desc[UR36][R4.64+0xa0], R9 ;  /* 0x0000a0090400d986 */ /* 0x0007e2000c101124 */
[----:B------:R-:W-:Y:S05]  /*5240*/  @P4 BRA `(.L_x_193) ;  /* 0x00000000000c4947 */ /* 0x000fea0003800000 */
[----:B------:R-:W5:Y:S02]  /*5250*/  LDG.E.U8 R218, desc[UR36][R10.64+0xa1] ;  /* 0x0000a1240ada7981 */ /* 0x000f64000c1e1100 */
[----:B-----5:R-:W-:-:S05]  /*5260*/  PRMT R8, R218, 0x8880, RZ ;  /* 0x00008880da087816 */ /* 0x020fca00000000ff */
[----:B------:R-:W-:-:S07]  /*5270*/  IMAD R19, R8, R217, RZ ;  /* 0x000000d908137224 */ /* 0x000fce00078e02ff */
.L_x_193:
[----:B------:R-:W-:Y:S05]  /*5280*/  BSYNC B1 ;  /* 0x0000000000017941 */ /* 0x000fea0003800000 */
.L_x_192:
        /* <DEDUP_REMOVED lines=13> */
.L_x_195:
[----:B------:R-:W-:Y:S05]  /*5360*/  BSYNC B1 ;  /* 0x0000000000017941 */ /* 0x000fea0003800000 */
.L_x_194:
[----:B---3--:R-:W-:Y:S01]  /*5370*/  @!P3 IMAD R9, R202, R216, R19 ;  /* 0x000000d8ca09b224 */ /* 0x008fe200078e0213 */
[----:B------:R-:W-:Y:S04]  /*5380*/  BSSY B1, `(.L_x_196) ;  /* 0x0000006000017945 */ /* 0x000fe80003800000 */
[----:B------:R3:W-:Y:S01]  /*5390*/  @!P3 STG.E.U8 desc[UR36][R6.64+0xa0], R9 ;  /* 0x0000a0090600b986 */ /* 0x0007e2000c101124 */
[----:B------:R-:W-:Y:S05]  /*53a0*/  @P2 BRA `(.L_x_197) ;  /* 0x00000000000c2947 */ /* 0x000fea0003800000 */
[----:B------:R-:W5:Y:S02]  /*53b0*/  LDG.E.U8 R218, desc[UR36][R14.64+0xa1] ;  /* 0x0000a1240eda7981 */ /* 0x000f64000c1e1100 */
[----:B-----5:R-:W-:-:S05]  /*53c0*/  PRMT R8, R218, 0x8880, RZ ;  /* 0x00008880da087816 */ /* 0x020fca00000000ff */
[----:B------:R-:W-:-:S07]  /*53d0*/  IMAD R19, R8, R217, RZ ;  /* 0x000000d908137224 */ /* 0x000fce00078e02ff */
.L_x_197:
[----:B------:R-:W-:Y:S05]  /*53e0*/  BSYNC B1 ;  /* 0x0000000000017941 */ /* 0x000fea0003800000 */
.L_x_196:
[----:B------:R-:W-:Y:S01]  /*53f0*/  @!P2 IMAD R203, R203, R216, R19 ;  /* 0x000000d8cbcba224 */ /* 0x000fe200078e0213 */
[----:B------:R-:W-:Y:S04]  /*5400*/  BSSY B1, `(.L_x_198) ;  /* 0x0000006000017945 */ /* 0x000fe80003800000 */
[----:B------:R0:W-:Y:S01]  /*5410*/  @!P2 STG.E.U8 desc[UR36][R6.64+0xa1], R203 ;  /* 0x0000a1cb0600a986 */ /* 0x0001e2000c101124 */
[----:B------:R-:W-:Y:S05]  /*5420*/  @P5 BRA `(.L_x_199) ;  /* 0x00000000000c5947 */ /* 0x000fea0003800000 */
[----:B------:R-:W5:Y:S02]  /*5430*/  LDG.E.U8 R218, desc[UR36][R10.64+0xa8] ;  /* 0x0000a8240ada7981 */ /* 0x000f64000c1e1100 */
[----:B-----5:R-:W-:-:S05]  /*5440*/  PRMT R8, R218, 0x8880, RZ ;  /* 0x00008880da087816 */ /* 0x020fca00000000ff */
[----:B------:R-:W-:-:S07]  /*5450*/  IMAD R19, R8, R217, RZ ;  /* 0x000000d908137224 */ /* 0x000fce00078e02ff */
.L_x_199:
[----:B------:R-:W-:Y:S05]  /*5460*/  BSYNC B1 ;  /* 0x0000000000017941 */ /* 0x000fea0003800000 */
.L_x_198:
[----:B---3--:R-:W-:Y:S01]  /*5470*/  @!P5 IMAD R9, R204, R216, R19 ;  /* 0x000000d8cc09d224 */ /* 0x008fe200078e0213 */
[----:B------:R-:W-:Y:S04]  /*5480*/  BSSY B1, `(.L_x_200) ;  /* 0x0000006000017945 */ /* 0x000fe80003800000 */
[----:B------:R3:W-:Y:S01]  /*5490*/  @!P5 STG.E.U8 desc[UR36][R4.64+0xa8], R9 ;  /* 0x0000a8090400d986 */ /* 0x0007e2000c101124 */
[----:B------:R-:W-:Y:S05]  /*54a0*/  @P4 BRA `(.L_x_201) ;  /* 0x00000000000c4947 */ /* 0x000fea0003800000 */
[----:B------:R-:W5:Y:S02]  /*54b0*/  LDG.E.U8 R218, desc[UR36][R10.64+0xa9] ;  /* 0x0000a9240ada7981 */ /* 0x000f64000c1e1100 */
[----:B-----5:R-:W-:-:S05]  /*54c0*/  PRMT R8, R218, 0x8880, RZ ;  /* 0x00008880da087816 */ /* 0x020fca00000000ff */
[----:B------:R-:W-:-:S07]  /*54d0*/  IMAD R19, R8, R217, RZ ;  /* 0x000000d908137224 */ /* 0x000fce00078e02ff */
.L_x_201:
[----:B------:R-:W-:Y:S05]  /*54e0*/  BSYNC B1 ;  /* 0x0000000000017941 */ /* 0x000fea0003800000 */
.L_x_200:
        /* <DEDUP_REMOVED lines=13> */
.L_x_203:
[----:B------:R-:W-:Y:S05]  /*55c0*/  BSYNC B1 ;  /* 0x0000000000017941 */ /* 0x000fea0003800000 */
.L_x_202:
[----:B---3--:R-:W-:Y:S01]  /*55d0*/  @!P1 IMAD R9, R206, R216, R19 ;  /* 0x000000d8ce099224 */ /* 0x008fe200078e0213 */
[----:B------:R-:W-:Y:S04]  /*55e0*/  BSSY B1, `(.L_x_204) ;  /* 0x0000006000017945 */ /* 0x000fe80003800000 */
[----:B------:R3:W-:Y:S01]  /*55f0*/  @!P1 STG.E.U8 desc[UR36][R6.64+0xa8], R9 ;  /* 0x0000a80906009986 */ /* 0x0007e2000c101124 */
[----:B------:R-:W-:Y:S05]  /*5600*/  @P0 BRA `(.L_x_205) ;  /* 0x00000000000c0947 */ /* 0x000fea0003800000 */
[----:B------:R-:W5:Y:S02]  /*5610*/  LDG.E.U8 R218, desc[UR36][R14.64+0xa9] ;  /* 0x0000a9240eda7981 */ /* 0x000f64000c1e1100 */
[----:B-----5:R-:W-:-:S05]  /*5620*/  PRMT R8, R218, 0x8880, RZ ;  /* 0x00008880da087816 */ /* 0x020fca00000000ff */
[----:B------:R-:W-:-:S07]  /*5630*/  IMAD R19, R8, R217, RZ ;  /* 0x000000d908137224 */ /* 0x000fce00078e02ff */
.L_x_205:
[----:B------:R-:W-:Y:S05]  /*5640*/  BSYNC B1 ;  /* 0x0000000000017941 */ /* 0x000fea0003800000 */
.L_x_204:
[----:B------:R-:W-:Y:S01]  /*5650*/  @!P0 IMAD R207, R207, R216, R19 ;  /* 0x000000d8cfcf8224 */ /* 0x000fe200078e0213 */
[----:B------:R-:W-:Y:S04]  /*5660*/  BSSY B1, `(.L_x_206) ;  /* 0x0000006000017945 */ /* 0x000fe80003800000 */
[----:B------:R0:W-:Y:S01]  /*5670*/  @!P0 STG.E.U8 desc[UR36][R6.64+0xa9], R207 ;  /* 0x0000a9cf06008986 */ /* 0x0001e2000c101124 */
[----:B------:R-:W-:Y:S05]  /*5680*/  @P5 BRA `(.L_x_207) ;  /* 0x00000000000c5947 */ /* 0x000fea0003800000 */
[----:B------:R-:W5:Y:S02]  /*5690*/  LDG.E.U8 R218, desc[UR36][R10.64+0xb0] ;  /* 0x0000b0240ada7981 */ /* 0x000f64000c1e1100 */
[----:B-----5:R-:W-:-:S05]  /*56a0*/  PRMT R8, R218, 0x8880, RZ ;  /* 0x00008880da087816 */ /* 0x020fca00000000ff */
[----:B------:R-:W-:-:S07]  /*56b0*/  IMAD R19, R8, R217, RZ ;  /* 0x000000d908137224 */ /* 0x000fce00078e02ff */
.L_x_207:
[----:B------:R-:W-:Y:S05]  /*56c0*/  BSYNC B1 ;  /* 0x0000000000017941 */ /* 0x000fea0003800000 */
.L_x_206:
[----:B---3--:R-:W-:Y:S01]  /*56d0*/  @!P5 IMAD R9, R208, R216, R19 ;  /* 0x000000d8d009d224 */ /* 0x008fe200078e0213 */
[----:B------:R-:W-:Y:S04]  /*56e0*/  BSSY B1, `(.L_x_208) ;  /* 0x0000006000017945 */ /* 0x000fe80003800000 */
[----:B------:R3:W-:Y:S01]  /*56f0*/  @!P5 STG.E.U8 desc[UR36][R4.64+0xb0], R9 ;  /* 0x0000b0090400d986 */ /* 0x0007e2000c101124 */
[----:B------:R-:W-:Y:S05]  /*5700*/  @P4 BRA `(.L_x_209) ;  /* 0x00000000000c4947 */ /* 0x000fea0003800000 */
[----:B------:R-:W5:Y:S02]  /*5710*/  LDG.E.U8 R218, desc[UR36][R10.64+0xb1] ;  /* 0x0000b1240ada7981 */ /* 0x000f64000c1e1100 */
[----:B-----5:R-:W-:-:S05]  /*5720*/  PRMT R8, R218, 0x8880, RZ ;  /* 0x00008880da087816 */ /* 0x020fca00000000ff */
[----:B------:R-:W-:-:S07]  /*5730*/  IMAD R19, R8, R217, RZ ;  /* 0x000000d908137224 */ /* 0x000fce00078e02ff */
.L_x_209:
[----:B------:R-:W-:Y:S05]  /*5740*/  BSYNC B1 ;  /* 0x0000000000017941 */ /* 0x000fea0003800000 */
.L_x_208:
        /* <DEDUP_REMOVED lines=13> */
.L_x_211:
[----:B------:R-:W-:Y:S05]  /*5820*/  BSYNC B1 ;  /* 0x0000000000017941 */ /* 0x000fea0003800000 */
.L_x_210:
[----:B---3--:R-:W-:Y:S01]  /*5830*/  @!P3 IMAD R9, R210, R216, R19 ;  /* 0x000000d8d209b224 */ /* 0x008fe200078e0213 */
[----:B------:R-:W-:Y:S04]  /*5840*/  BSSY B1, `(.L_x_212) ;  /* 0x0000006000017945 */ /* 0x000fe80003800000 */
[----:B------:R3:W-:Y:S01]  /*5850*/  @!P3 STG.E.U8 desc[UR36][R6.64+0xb0], R9 ;  /* 0x0000b0090600b986 */ /* 0x0007e2000c101124 */
[----:B------:R-:W-:Y:S05]  /*5860*/  @P2 BRA `(.L_x_213) ;  /* 0x00000000000c2947 */ /* 0x000fea0003800000 */
[----:B------:R-:W5:Y:S02]  /*5870*/  LDG.E.U8 R218, desc[UR36][R14.64+0xb1] ;  /* 0x0000b1240eda7981 */ /* 0x000f64000c1e1100 */
[----:B-----5:R-:W-:-:S05]  /*5880*/  PRMT R8, R218, 0x8880, RZ ;  /* 0x00008880da087816 */ /* 0x020fca00000000ff */
[----:B------:R-:W-:-:S07]  /*5890*/  IMAD R19, R8, R217, RZ ;  /* 0x000000d908137224 */ /* 0x000fce00078e02ff */
.L_x_213:
[----:B------:R-:W-:Y:S05]  /*58a0*/  BSYNC B1 ;  /* 0x0000000000017941 */ /* 0x000fea0003800000 */
.L_x_212:
[----:B------:R-:W-:Y:S01]  /*58b0*/  @!P2 IMAD R211, R211, R216, R19 ;  /* 0x000000d8d3d3a224 */ /* 0x000fe200078e0213 */
[----:B------:R-:W-:Y:S04]  /*58c0*/  BSSY B1, `(.L_x_214) ;  /* 0x0000006000017945 */ /* 0x000fe80003800000 */
[----:B------:R0:W-:Y:S01]  /*58d0*/  @!P2 STG.E.U8 desc[UR36][R6.64+0xb1], R211 ;  /* 0x0000b1d30600a986 */ /* 0x0001e2000c101124 */
[----:B------:R-:W-:Y:S05]  /*58e0*/  @P5 BRA `(.L_x_215) ;  /* 0x00000000000c5947 */ /* 0x000fea0003800000 */
[----:B------:R-:W5:Y:S02]  /*58f0*/  LDG.E.U8 R218, desc[UR36][R10.64+0xb8] ;  /* 0x0000b8240ada7981 */ /* 0x000f64000c1e1100 */
[----:B-----5:R-:W-:-:S05]  /*5900*/  PRMT R8, R218, 0x8880, RZ ;  /* 0x00008880da087816 */ /* 0x020fca00000000ff */
[----:B------:R-:W-:-:S07]  /*5910*/  IMAD R19, R8, R217, RZ ;  /* 0x000000d908137224 */ /* 0x000fce00078e02ff */
.L_x_215:
[----:B------:R-:W-:Y:S05]  /*5920*/  BSYNC B1 ;  /* 0x0000000000017941 */ /* 0x000fea0003800000 */
.L_x_214:
[----:B---3--:R-:W-:Y:S01]  /*5930*/  @!P5 IMAD R9, R212, R216, R19 ;  /* 0x000000d8d409d224 */ /* 0x008fe200078e0213 */
[----:B------:R-:W-:Y:S04]  /*5940*/  BSSY B1, `(.L_x_216) ;  /* 0x0000006000017945 */ /* 0x000fe80003800000 */
[----:B------:R3:W-:Y:S01]  /*5950*/  @!P5 STG.E.U8 desc[UR36][R4.64+0xb8], R9 ;  /* 0x0000b8090400d986 */ /* 0x0007e2000c101124 */
[----:B------:R-:W-:Y:S05]  /*5960*/  @P4 BRA `(.L_x_217) ;  /* 0x00000000000c4947 */ /* 0x000fea0003800000 */
[----:B------:R-:W5:Y:S02]  /*5970*/  LDG.E.U8 R218, desc[UR36][R10.64+0xb9] ;  /* 0x0000b9240ada7981 */ /* 0x000f64000c1e1100 */
[----:B-----5:R-:W-:-:S05]  /*5980*/  PRMT R8, R218, 0x8880, RZ ;  /* 0x00008880da087816 */ /* 0x020fca00000000ff */
[----:B------:R-:W-:-:S07]  /*5990*/  IMAD R19, R8, R217, RZ ;  /* 0x000000d908137224 */ /* 0x000fce00078e02ff */
.L_x_217:
[----:B------:R-:W-:Y:S05]  /*59a0*/  BSYNC B1 ;  /* 0x0000000000017941 */ /* 0x000fea0003800000 */
.L_x_216:
        /* <DEDUP_REMOVED lines=13> */
.L_x_219:
[----:B------:R-:W-:Y:S05]  /*5a80*/  BSYNC B1 ;  /* 0x0000000000017941 */ /* 0x000fea0003800000 */
.L_x_218:
[----:B---3--:R-:W-:Y:S01]  /*5a90*/  @!P1 IMAD R9, R214, R216, R19 ;  /* 0x000000d8d6099224 */ /* 0x008fe200078e0213 */
[----:B------:R-:W-:Y:S04]  /*5aa0*/  BSSY B1, `(.L_x_220) ;  /* 0x0000006000017945 */ /* 0x000fe80003800000 */
[----:B------:R3:W-:Y:S01]  /*5ab0*/  @!P1 STG.E.U8 desc[UR36][R6.64+0xb8], R9 ;  /* 0x0000b80906009986 */ /* 0x0007e2000c101124 */
[----:B------:R-:W-:Y:S05]  /*5ac0*/  @P0 BRA `(.L_x_221) ;  /* 0x00000000000c0947 */ /* 0x000fea0003800000 */
[----:B------:R-:W5:Y:S02]  /*5ad0*/  LDG.E.U8 R218, desc[UR36][R14.64+0xb9] ;  /* 0x0000b9240eda7981 */ /* 0x000f64000c1e1100 */
[----:B-----5:R-:W-:-:S05]  /*5ae0*/  PRMT R8, R218, 0x8880, RZ ;  /* 0x00008880da087816 */ /* 0x020fca00000000ff */
[----:B------:R-:W-:-:S07]  /*5af0*/  IMAD R19, R8, R217, RZ ;  /* 0x000000d908137224 */ /* 0x000fce00078e02ff */
.L_x_221:
[----:B------:R-:W-:Y:S05]  /*5b00*/  BSYNC B1 ;  /* 0x0000000000017941 */ /* 0x000fea0003800000 */
.L_x_220:
[----:B------:R-:W-:Y:S01]  /*5b10*/  @!P0 IMAD R215, R215, R216, R19 ;  /* 0x000000d8d7d78224 */ /* 0x000fe200078e0213 */
[----:B------:R-:W-:Y:S04]  /*5b20*/  BSSY B1, `(.L_x_222) ;  /* 0x0000006000017945 */ /* 0x000fe80003800000 */
[----:B------:R0:W-:Y:S01]  /*5b30*/  @!P0 STG.E.U8 desc[UR36][R6.64+0xb9], R215 ;  /* 0x0000b9d706008986 */ /* 0x0001e2000c101124 */
[----:B------:R-:W-:Y:S05]  /*5b40*/  @P5 BRA `(.L_x_223) ;  /* 0x00000000000c5947 */ /* 0x000fea0003800000 */
[----:B------:R-:W5:Y:S02]  /*5b50*/  LDG.E.U8 R218, desc[UR36][R10.64+0xc0] ;  /* 0x0000c0240ada7981 */ /* 0x000f64000c1e1100 */
[----:B-----5:R-:W-:-:S05]  /*5b60*/  PRMT R8, R218, 0x8880, RZ ;  /* 0x00008880da087816 */ /* 0x020fca00000000ff */
[----:B------:R-:W-:-:S07]  /*5b70*/  IMAD R19, R8, R217, RZ ;  /* 0x000000d908137224 */ /* 0x000fce00078e02ff */
.L_x_223:
[----:B------:R-:W-:Y:S05]  /*5b80*/  BSYNC B1 ;  /* 0x0000000000017941 */ /* 0x000fea0003800000 */
.L_x_222:
[----:B---3--:R-:W-:Y:S01]  /*5b90*/  @!P5 IMAD R9, R24, R216, R19 ;  /* 0x000000d81809d224 */ /* 0x008fe200078e0213 */
[----:B------:R-:W-:Y:S04]  /*5ba0*/  BSSY B1, `(.L_x_224) ;  /* 0x0000006000017945 */ /* 0x000fe80003800000 */
[----:B------:R3:W-:Y:S01]  /*5bb0*/  @!P5 STG.E.U8 desc[UR36][R4.64+0xc0], R9 ;  /* 0x0000c0090400d986 */ /* 0x0007e2000c101124 */
[----:B------:R-:W-:Y:S05]  /*5bc0*/  @P4 BRA `(.L_x_225) ;  /* 0x00000000000c4947 */ /* 0x000fea0003800000 */
[----:B------:R-:W5:Y:S02]  /*5bd0*/  LDG.E.U8 R218, desc[UR36][R10.64+0xc1] ;  /* 0x0000c1240ada7981 */ /* 0x000f64000c1e1100 */
[----:B-----5:R-:W-:-:S05]  /*5be0*/  PRMT R8, R218, 0x8880, RZ ;  /* 0x00008880da087816 */ /* 0x020fca00000000ff */
[----:B------:R-:W-:-:S07]  /*5bf0*/  IMAD R19, R8, R217, RZ ;  /* 0x000000d908137224 */ /* 0x000fce00078e02ff */
.L_x_225:
[----:B------:R-:W-:Y:S05]  /*5c00*/  BSYNC B1 ;  /* 0x0000000000017941 */ /* 0x000fea0003800000 */
.L_x_224:
        /* <DEDUP_REMOVED lines=13> */
.L_x_227:
[----:B------:R-:W-:Y:S05]  /*5ce0*/  BSYNC B1 ;  /* 0x0000000000017941 */ /* 0x000fea0003800000 */
.L_x_226:
[----:B---3--:R-:W-:Y:S01]  /*5cf0*/  @!P3 IMAD R9, R26, R216, R19 ;  /* 0x000000d81a09b224 */ /* 0x008fe200078e0213 */
[----:B------:R-:W-:Y:S04]  /*5d00*/  BSSY B1, `(.L_x_228) ;  /* 0x0000006000017945 */ /* 0x000fe80003800000 */
[----:B------:R3:W-:Y:S01]  /*5d10*/  @!P3 STG.E.U8 desc[UR36][R6.64+0xc0], R9 ;  /* 0x0000c0090600b986 */ /* 0x0007e2000c101124 */
[----:B------:R-:W-:Y:S05]  /*5d20*/  @P2 BRA `(.L_x_229) ;  /* 0x00000000000c2947 */ /* 0x000fea0003800000 */
[----:B------:R-:W5:Y:S02]  /*5d30*/  LDG.E.U8 R218, desc[UR36][R14.64+0xc1] ;  /* 0x0000c1240eda7981 */ /* 0x000f64000c1e1100 */
[----:B-----5:R-:W-:-:S05]  /*5d40*/  PRMT R8, R218, 0x8880, RZ ;  /* 0x00008880da087816 */ /* 0x020fca00000000ff */
[----:B------:R-:W-:-:S07]  /*5d50*/  IMAD R19, R8, R217, RZ ;  /* 0x000000d908137224 */ /* 0x000fce00078e02ff */
.L_x_229:
[----:B------:R-:W-:Y:S05]  /*5d60*/  BSYNC B1 ;  /* 0x0000000000017941 */ /* 0x000fea0003800000 */
.L_x_228:
[----:B------:R-:W-:Y:S01]  /*5d70*/  @!P2 IMAD R27, R27, R216, R19 ;  /* 0x000000d81b1ba224 */ /* 0x000fe200078e0213 */
[----:B------:R-:W-:Y:S04]  /*5d80*/  BSSY B1, `(.L_x_230) ;  /* 0x0000006000017945 */ /* 0x000fe80003800000 */
[----:B------:R0:W-:Y:S01]  /*5d90*/  @!P2 STG.E.U8 desc[UR36][R6.64+0xc1], R27 ;  /* 0x0000c11b0600a986 */ /* 0x0001e2000c101124 */
[----:B------:R-:W-:Y:S05]  /*5da0*/  @P5 BRA `(.L_x_231) ;  /* 0x00000000000c5947 */ /* 0x000fea0003800000 */
[----:B------:R-:W5:Y:S02]  /*5db0*/  LDG.E.U8 R218, desc[UR36][R10.64+0xc8] ;  /* 0x0000c8240ada7981 */ /* 0x000f64000c1e1100 */
[----:B-----5:R-:W-:-:S05]  /*5dc0*/  PRMT R8, R218, 0x8880, RZ ;  /* 0x00008880da087816 */ /* 0x020fca00000000ff */
[----:B------:R-:W-:-:S07]  /*5dd0*/  IMAD R19, R8, R217, RZ ;  /* 0x000000d908137224 */ /* 0x000fce00078e02ff */
.L_x_231:
[----:B------:R-:W-:Y:S05]  /*5de0*/  BSYNC B1 ;  /* 0x0000000000017941 */ /* 0x000fea0003800000 */
.L_x_230:
[----:B---3--:R-:W-:Y:S01]  /*5df0*/  @!P5 IMAD R9, R28, R216, R19 ;  /* 0x000000d81c09d224 */ /* 0x008fe200078e0213 */
[----:B------:R-:W-:Y:S04]  /*5e00*/  BSSY B1, `(.L_x_232) ;  /* 0x0000006000017945 */ /* 0x000fe80003800000 */
[----:B------:R3:W-:Y:S01]  /*5e10*/  @!P5 STG.E.U8 desc[UR36][R4.64+0xc8], R9 ;  /* 0x0000c8090400d986 */ /* 0x0007e2000c101124 */
[----:B------:R-:W-:Y:S05]  /*5e20*/  @P4 BRA `(.L_x_233) ;  /* 0x00000000000c4947 */ /* 0x000fea0003800000 */
[----:B------:R-:W5:Y:S02]  /*5e30*/  LDG.E.U8 R218, desc[UR36][R10.64+0xc9] ;  /* 0x0000c9240ada7981 */ /* 0x000f64000c1e1100 */
[----:B-----5:R-:W-:-:S05]  /*5e40*/  PRMT R8, R218, 0x8880, RZ ;  /* 0x00008880da087816 */ /* 0x020fca00000000ff */
[----:B------:R-:W-:-:S07]  /*5e50*/  IMAD R19, R8, R217, RZ ;  /* 0x000000d908137224 */ /* 0x000fce00078e02ff */
.L_x_233:
[----:B------:R-:W-:Y:S05]  /*5e60*/  BSYNC B1 ;  /* 0x0000000000017941 */ /* 0x000fea0003800000 */
.L_x_232:
        /* <DEDUP_REMOVED lines=13> */
.L_x_235:
[----:B------:R-:W-:Y:S05]  /*5f40*/  BSYNC B1 ;  /* 0x0000000000017941 */ /* 0x000fea0003800000 */
.L_x_234:
[----:B---3--:R-:W-:Y:S01]  /*5f50*/  @!P1 IMAD R9, R30, R216, R19 ;  /* 0x000000d81e099224 */ /* 0x008fe200078e0213 */
[----:B------:R-:W-:Y:S04]  /*5f60*/  BSSY B1, `(.L_x_236) ;  /* 0x0000006000017945 */ /* 0x000fe80003800000 */
[----:B------:R3:W-:Y:S01]  /*5f70*/  @!P1 STG.E.U8 desc[UR36][R6.64+0xc8], R9 ;  /* 0x0000c80906009986 */ /* 0x0007e2000c101124 */
[----:B------:R-:W-:Y:S05]  /*5f80*/  @P0 BRA `(.L_x_237) ;  /* 0x00000000000c0947 */ /* 0x000fea0003800000 */
[----:B------:R-:W5:Y:S02]  /*5f90*/  LDG.E.U8 R218, desc[UR36][R14.64+0xc9] ;  /* 0x0000c9240eda7981 */ /* 0x000f64000c1e1100 */
[----:B-----5:R-:W-:-:S05]  /*5fa0*/  PRMT R8, R218, 0x8880, RZ ;  /* 0x00008880da087816 */ /* 0x020fca00000000ff */
[----:B------:R-:W-:-:S07]  /*5fb0*/  IMAD R19, R8, R217, RZ ;  /* 0x000000d908137224 */ /* 0x000fce00078e02ff */
.L_x_237:
[----:B------:R-:W-:Y:S05]  /*5fc0*/  BSYNC B1 ;  /* 0x0000000000017941 */ /* 0x000fea0003800000 */
.L_x_236:
[----:B------:R-:W-:Y:S01]  /*5fd0*/  @!P0 IMAD R31, R31, R216, R19 ;  /* 0x000000d81f1f8224 */ /* 0x000fe200078e0213 */
[----:B------:R-:W-:Y:S04]  /*5fe0*/  BSSY B1, `(.L_x_238) ;  /* 0x0000006000017945 */ /* 0x000fe80003800000 */
[----:B------:R0:W-:Y:S01]  /*5ff0*/  @!P0 STG.E.U8 desc[UR36][R6.64+0xc9], R31 ;  /* 0x0000c91f06008986 */ /* 0x0001e2000c101124 */
[----:B------:R-:W-:Y:S05]  /*6000*/  @P5 BRA `(.L_x_239) ;  /* 0x00000000000c5947 */ /* 0x000fea0003800000 */
[----:B------:R-:W5:Y:S02]  /*6010*/  LDG.E.U8 R218, desc[UR36][R10.64+0xd0] ;  /* 0x0000d0240ada7981 */ /* 0x000f64000c1e1100 */
[----:B-----5:R-:W-:-:S05]  /*6020*/  PRMT R8, R218, 0x8880, RZ ;  /* 0x00008880da087816 */ /* 0x020fca00000000ff */
[----:B------:R-:W-:-:S07]  /*6030*/  IMAD R19, R8, R217, RZ ;  /* 0x000000d908137224 */ /* 0x000fce00078e02ff */
.L_x_239:
[----:B------:R-:W-:Y:S05]  /*6040*/  BSYNC B1 ;  /* 0x0000000000017941 */ /* 0x000fea0003800000 */
.L_x_238:
[----:B---3--:R-:W-:Y:S01]  /*6050*/  @!P5 IMAD R9, R32, R216, R19 ;  /* 0x000000d82009d224 */ /* 0x008fe200078e0213 */
[----:B------:R-:W-:Y:S04]  /*6060*/  BSSY B1, `(.L_x_240) ;  /* 0x0000006000017945 */ /* 0x000fe80003800000 */
[----:B------:R3:W-:Y:S01]  /*6070*/  @!P5 STG.E.U8 desc[UR36][R4.64+0xd0], R9 ;  /* 0x0000d0090400d986 */ /* 0x0007e2000c101124 */
[----:B------:R-:W-:Y:S05]  /*6080*/  @P4 BRA `(.L_x_241) ;  /* 0x00000000000c4947 */ /* 0x000fea0003800000 */
[----:B------:R-:W5:Y:S02]  /*6090*/  LDG.E.U8 R218, desc[UR36][R10.64+0xd1] ;  /* 0x0000d1240ada7981 */ /* 0x000f64000c1e1100 */
[----:B-----5:R-:W-:-:S05]  /*60a0*/  PRMT R8, R218, 0x8880, RZ ;  /* 0x00008880da087816 */ /* 0x020fca00000000ff */
[----:B------:R-:W-:-:S07]  /*60b0*/  IMAD R19, R8, R217, RZ ;  /* 0x000000d908137224 */ /* 0x000fce00078e02ff */
.L_x_241:
[----:B------:R-:W-:Y:S05]  /*60c0*/  BSYNC B1 ;  /* 0x0000000000017941 */ /* 0x000fea0003800000 */
.L_x_240:
        /* <DEDUP_REMOVED lines=13> */
.L_x_243:
[----:B------:R-:W-:Y:S05]  /*61a0*/  BSYNC B1 ;  /* 0x0000000000017941 */ /* 0x000fea0003800000 */
.L_x_242:
[----:B---3--:R-:W-:Y:S01]  /*61b0*/  @!P3 IMAD R9, R34, R216, R19 ;  /* 0x000000d82209b224 */ /* 0x008fe200078e0213 */
[----:B------:R-:W-:Y:S04]  /*61c0*/  BSSY B1, `(.L_x_244) ;  /* 0x0000006000017945 */ /* 0x000fe80003800000 */
[----:B------:R3:W-:Y:S01]  /*61d0*/  @!P3 STG.E.U8 desc[UR36][R6.64+0xd0], R9 ;  /* 0x0000d0090600b986 */ /* 0x0007e2000c101124 */
[----:B------:R-:W-:Y:S05]  /*61e0*/  @P2 BRA `(.L_x_245) ;  /* 0x00000000000c2947 */ /* 0x000fea0003800000 */
[----:B------:R-:W5:Y:S02]  /*61f0*/  LDG.E.U8 R218, desc[UR36][R14.64+0xd1] ;  /* 0x0000d1240eda7981 */ /* 0x000f64000c1e1100 */
[----:B-----5:R-:W-:-:S05]  /*6200*/  PRMT R8, R218, 0x8880, RZ ;  /* 0x00008880da087816 */ /* 0x020fca00000000ff */
[----:B------:R-:W-:-:S07]  /*6210*/  IMAD R19, R8, R217, RZ ;  /* 0x000000d908137224 */ /* 0x000fce00078e02ff */
.L_x_245:
[----:B------:R-:W-:Y:S05]  /*6220*/  BSYNC B1 ;  /* 0x0000000000017941 */ /* 0x000fea0003800000 */
.L_x_244:
[----:B------:R-:W-:Y:S01]  /*6230*/  @!P2 IMAD R35, R35, R216, R19 ;  /* 0x000000d82323a224 */ /* 0x000fe200078e0213 */
[----:B------:R-:W-:Y:S04]  /*6240*/  BSSY B1, `(.L_x_246) ;  /* 0x0000006000017945 */ /* 0x000fe80003800000 */
[----:B------:R0:W-:Y:S01]  /*6250*/  @!P2 STG.E.U8 desc[UR36][R6.64+0xd1], R35 ;  /* 0x0000d1230600a986 */ /* 0x0001e2000c101124 */
[----:B------:R-:W-:Y:S05]  /*6260*/  @P5 BRA `(.L_x_247) ;  /* 0x00000000000c5947 */ /* 0x000fea0003800000 */
[----:B------:R-:W5:Y:S02]  /*6270*/  LDG.E.U8 R218, desc[UR36][R10.64+0xd8] ;  /* 0x0000d8240ada7981 */ /* 0x000f64000c1e1100 */
[----:B-----5:R-:W-:-:S05]  /*6280*/  PRMT R8, R218, 0x8880, RZ ;  /* 0x00008880da087816 */ /* 0x020fca00000000ff */
[----:B------:R-:W-:-:S07]  /*6290*/  IMAD R19, R8, R217, RZ ;  /* 0x000000d908137224 */ /* 0x000fce00078e02ff */
.L_x_247:
[----:B------:R-:W-:Y:S05]  /*62a0*/  BSYNC B1 ;  /* 0x0000000000017941 */ /* 0x000fea0003800000 */
.L_x_246:
[----:B---3--:R-:W-:Y:S01]  /*62b0*/  @!P5 IMAD R9, R36, R216, R19 ;  /* 0x000000d82409d224 */ /* 0x008fe200078e0213 */
[----:B------:R-:W-:Y:S04]  /*62c0*/  BSSY B1, `(.L_x_248) ;  /* 0x0000006000017945 */ /* 0x000fe80003800000 */
[----:B------:R3:W-:Y:S01]  /*62d0*/  @!P5 STG.E.U8 desc[UR36][R4.64+0xd8], R9 ;  /* 0x0000d8090400d986 */ /* 0x0007e2000c101124 */
[----:B------:R-:W-:Y:S05]  /*62e0*/  @P4 BRA `(.L_x_249) ;  /* 0x00000000000c4947 */ /* 0x000fea0003800000 */
[----:B------:R-:W5:Y:S02]  /*62f0*/  LDG.E.U8 R218, desc[UR36][R10.64+0xd9] ;  /* 0x0000d9240ada7981 */ /* 0x000f64000c1e1100 */
[----:B-----5:R-:W-:-:S05]  /*6300*/  PRMT R8, R218, 0x8880, RZ ;  /* 0x00008880da087816 */ /* 0x020fca00000000ff */
[----:B------:R-:W-:-:S07]  /*6310*/  IMAD R19, R8, R217, RZ ;  /* 0x000000d908137224 */ /* 0x000fce00078e02ff */
.L_x_249:
[----:B------:R-:W-:Y:S05]  /*6320*/  BSYNC B1 ;  /* 0x0000000000017941 */ /* 0x000fea0003800000 */
.L_x_248:
        /* <DEDUP_REMOVED lines=13> */
.L_x_251:
[----:B------:R-:W-:Y:S05]  /*6400*/  BSYNC B1 ;  /* 0x0000000000017941 */ /* 0x000fea0003800000 */
.L_x_250:
[----:B---3--:R-:W-:Y:S01]  /*6410*/  @!P1 IMAD R9, R38, R216, R19 ;  /* 0x000000d826099224 */ /* 0x008fe200078e0213 */
[----:B------:R-:W-:Y:S04]  /*6420*/  BSSY B1, `(.L_x_252) ;  /* 0x0000006000017945 */ /* 0x000fe80003800000 */
[----:B------:R3:W-:Y:S01]  /*6430*/  @!P1 STG.E.U8 desc[UR36][R6.64+0xd8], R9 ;  /* 0x0000d80906009986 */ /* 0x0007e2000c101124 */
[----:B------:R-:W-:Y:S05]  /*6440*/  @P0 BRA `(.L_x_253) ;  /* 0x00000000000c0947 */ /* 0x000fea0003800000 */
[----:B------:R-:W5:Y:S02]  /*6450*/  LDG.E.U8 R218, desc[UR36][R14.64+0xd9] ;  /* 0x0000d9240eda7981 */ /* 0x000f64000c1e1100 */
[----:B-----5:R-:W-:-:S05]  /*6460*/  PRMT R8, R218, 0x8880, RZ ;  /* 0x00008880da087816 */ /* 0x020fca00000000ff */
[----:B------:R-:W-:-:S07]  /*6470*/  IMAD R19, R8, R217, RZ ;  /* 0x000000d908137224 */ /* 0x000fce00078e02ff */
.L_x_253:
[----:B------:R-:W-:Y:S05]  /*6480*/  BSYNC B1 ;  /* 0x0000000000017941 */ /* 0x000fea0003800000 */
.L_x_252:
[----:B------:R-:W-:Y:S01]  /*6490*/  @!P0 IMAD R39, R39, R216, R19 ;  /* 0x000000d827278224 */ /* 0x000fe200078e0213 */
[----:B------:R-:W-:Y:S04]  /*64a0*/  BSSY B1, `(.L_x_254) ;  /* 0x0000006000017945 */ /* 0x000fe80003800000 */
[----:B------:R0:W-:Y:S01]  /*64b0*/  @!P0 STG.E.U8 desc[UR36][R6.64+0xd9], R39 ;  /* 0x0000d92706008986 */ /* 0x0001e2000c101124 */
[----:B------:R-:W-:Y:S05]  /*64c0*/  @P5 BRA `(.L_x_255) ;  /* 0x00000000000c5947 */ /* 0x000fea0003800000 */
[----:B------:R-:W5:Y:S02]  /*64d0*/  LDG.E.U8 R218, desc[UR36][R10.64+0xe0] ;  /* 0x0000e0240ada7981 */ /* 0x000f64000c1e1100 */
[----:B-----5:R-:W-:-:S05]  /*64e0*/  PRMT R8, R218, 0x8880, RZ ;  /* 0x00008880da087816 */ /* 0x020fca00000000ff */
[----:B------:R-:W-:-:S07]  /*64f0*/  IMAD R19, R8, R217, RZ ;  /* 0x000000d908137224 */ /* 0x000fce00078e02ff */
.L_x_255:
[----:B------:R-:W-:Y:S05]  /*6500*/  BSYNC B1 ;  /* 0x0000000000017941 */ /* 0x000fea0003800000 */
.L_x_254:
[----:B---3--:R-:W-:Y:S01]  /*6510*/  @!P5 IMAD R9, R40, R216, R19 ;  /* 0x000000d82809d224 */ /* 0x008fe200078e0213 */
[----:B------:R-:W-:Y:S04]  /*6520*/  BSSY B1, `(.L_x_256) ;  /* 0x0000006000017945 */ /* 0x000fe80003800000 */
[----:B------:R3:W-:Y:S01]  /*6530*/  @!P5 STG.E.U8 desc[UR36][R4.64+0xe0], R9 ;  /* 0x0000e0090400d986 */ /* 0x0007e2000c101124 */
[----:B------:R-:W-:Y:S05]  /*6540*/  @P4 BRA `(.L_x_257) ;  /* 0x00000000000c4947 */ /* 0x000fea0003800000 */
[----:B------:R-:W5:Y:S02]  /*6550*/  LDG.E.U8 R218, desc[UR36][R10.64+0xe1] ;  /* 0x0000e1240ada7981 */ /* 0x000f64000c1e1100 */
[----:B-----5:R-:W-:-:S05]  /*6560*/  PRMT R8, R218, 0x8880, RZ ;  /* 0x00008880da087816 */ /* 0x020fca00000000ff */
[----:B------:R-:W-:-:S07]  /*6570*/  IMAD R19, R8, R217, RZ ;  /* 0x000000d908137224 */ /* 0x000fce00078e02ff */
.L_x_257:
[----:B------:R-:W-:Y:S05]  /*6580*/  BSYNC B1 ;  /* 0x0000000000017941 */ /* 0x000fea0003800000 */
.L_x_256:
        /* <DEDUP_REMOVED lines=13> */
.L_x_259:
[----:B------:R-:W-:Y:S05]  /*6660*/  BSYNC B1 ;  /* 0x0000000000017941 */ /* 0x000fea0003800000 */
.L_x_258:
[----:B---3--:R-:W-:Y:S01]  /*6670*/  @!P3 IMAD R9, R42, R216, R19 ;  /* 0x000000d82a09b224 */ /* 0x008fe200078e0213 */
[----:B------:R-:W-:Y:S04]  /*6680*/  BSSY B1, `(.L_x_260) ;  /* 0x0000006000017945 */ /* 0x000fe80003800000 */
[----:B------:R3:W-:Y:S01]  /*6690*/  @!P3 STG.E.U8 desc[UR36][R6.64+0xe0], R9 ;  /* 0x0000e0090600b986 */ /* 0x0007e2000c101124 */
[----:B------:R-:W-:Y:S05]  /*66a0*/  @P2 BRA `(.L_x_261) ;  /* 0x00000000000c2947 */ /* 0x000fea0003800000 */
[----:B------:R-:W5:Y:S02]  /*66b0*/  LDG.E.U8 R218, desc[UR36][R14.64+0xe1] ;  /* 0x0000e1240eda7981 */ /* 0x000f64000c1e1100 */
[----:B-----5:R-:W-:-:S05]  /*66c0*/  PRMT R8, R218, 0x8880, RZ ;  /* 0x00008880da087816 */ /* 0x020fca00000000ff */
[----:B------:R-:W-:-:S07]  /*66d0*/  IMAD R19, R8, R217, RZ ;  /* 0x000000d908137224 */ /* 0x000fce00078e02ff */
.L_x_261:
[----:B------:R-:W-:Y:S05]  /*66e0*/  BSYNC B1 ;  /* 0x0000000000017941 */ /* 0x000fea0003800000 */
.L_x_260:
[----:B------:R-:W-:Y:S01]  /*66f0*/  @!P2 IMAD R43, R43, R216, R19 ;  /* 0x000000d82b2ba224 */ /* 0x000fe200078e0213 */
[----:B------:R-:W-:Y:S04]  /*6700*/  BSSY B1, `(.L_x_262) ;  /* 0x0000006000017945 */ /* 0x000fe80003800000 */
[----:B------:R0:W-:Y:S01]  /*6710*/  @!P2 STG.E.U8 desc[UR36][R6.64+0xe1], R43 ;  /* 0x0000e12b0600a986 */ /* 0x0001e2000c101124 */
[----:B------:R-:W-:Y:S05]  /*6720*/  @P5 BRA `(.L_x_263) ;  /* 0x00000000000c5947 */ /* 0x000fea0003800000 */
[----:B------:R-:W5:Y:S02]  /*6730*/  LDG.E.U8 R218, desc[UR36][R10.64+0xe8] ;  /* 0x0000e8240ada7981 */ /* 0x000f64000c1e1100 */
[----:B-----5:R-:W-:-:S05]  /*6740*/  PRMT R8, R218, 0x8880, RZ ;  /* 0x00008880da087816 */ /* 0x020fca00000000ff */
[----:B------:R-:W-:-:S07]  /*6750*/  IMAD R19, R8, R217, RZ ;  /* 0x000000d908137224 */ /* 0x000fce00078e02ff */
.L_x_263:
[----:B------:R-:W-:Y:S05]  /*6760*/  BSYNC B1 ;  /* 0x0000000000017941 */ /* 0x000fea0003800000 */
.L_x_262:
[----:B---3--:R-:W-:Y:S01]  /*6770*/  @!P5 IMAD R9, R44, R216, R19 ;  /* 0x000000d82c09d224 */ /* 0x008fe200078e0213 */
[----:B------:R-:W-:Y:S04]  /*6780*/  BSSY B1, `(.L_x_264) ;  /* 0x0000006000017945 */ /* 0x000fe80003800000 */
[----:B------:R3:W-:Y:S01]  /*6790*/  @!P5 STG.E.U8 desc[UR36][R4.64+0xe8], R9 ;  /* 0x0000e8090400d986 */ /* 0x0007e2000c101124 */
[----:B------:R-:W-:Y:S05]  /*67a0*/  @P4 BRA `(.L_x_265) ;  /* 0x00000000000c4947 */ /* 0x000fea0003800000 */
[----:B------:R-:W5:Y:S02]  /*67b0*/  LDG.E.U8 R218, desc[UR36][R10.64+0xe9] ;  /* 0x0000e9240ada7981 */ /* 0x000f64000c1e1100 */
[----:B-----5:R-:W-:-:S05]  /*67c0*/  PRMT R8, R218, 0x8880, RZ ;  /* 0x00008880da087816 */ /* 0x020fca00000000ff */
[----:B------:R-:W-:-:S07]  /*67d0*/  IMAD R19, R8, R217, RZ ;  /* 0x000000d908137224 */ /* 0x000fce00078e02ff */
.L_x_265:
[----:B------:R-:W-:Y:S05]  /*67e0*/  BSYNC B1 ;  /* 0x0000000000017941 */ /* 0x000fea0003800000 */
.L_x_264:
        /* <DEDUP_REMOVED lines=13> */
.L_x_267:
[----:B------:R-:W-:Y:S05]  /*68c0*/  BSYNC B1 ;  /* 0x0000000000017941 */ /* 0x000fea0003800000 */
.L_x_266:
[----:B---3--:R-:W-:Y:S01]  /*68d0*/  @!P1 IMAD R9, R46, R216, R19 ;  /* 0x000000d82e099224 */ /* 0x008fe200078e0213 */
[----:B------:R-:W-:Y:S04]  /*68e0*/  BSSY B1, `(.L_x_268) ;  /* 0x0000006000017945 */ /* 0x000fe80003800000 */
[----:B------:R3:W-:Y:S01]  /*68f0*/  @!P1 STG.E.U8 desc[UR36][R6.64+0xe8], R9 ;  /* 0x0000e80906009986 */ /* 0x0007e2000c101124 */
[----:B------:R-:W-:Y:S05]  /*6900*/  @P0 BRA `(.L_x_269) ;  /* 0x00000000000c0947 */ /* 0x000fea0003800000 */
[----:B------:R-:W5:Y:S02]  /*6910*/  LDG.E.U8 R218, desc[UR36][R14.64+0xe9] ;  /* 0x0000e9240eda7981 */ /* 0x000f64000c1e1100 */
[----:B-----5:R-:W-:-:S05]  /*6920*/  PRMT R8, R218, 0x8880, RZ ;  /* 0x00008880da087816 */ /* 0x020fca00000000ff */
[----:B------:R-:W-:-:S07]  /*6930*/  IMAD R19, R8, R217, RZ ;  /* 0x000000d908137224 */ /* 0x000fce00078e02ff */
.L_x_269:
[----:B------:R-:W-:Y:S05]  /*6940*/  BSYNC B1 ;  /* 0x0000000000017941 */ /* 0x000fea0003800000 */
.L_x_268:
[----:B------:R-:W-:Y:S01]  /*6950*/  @!P0 IMAD R47, R47, R216, R19 ;  /* 0x000000d82f2f8224 */ /* 0x000fe200078e0213 */
[----:B------:R-:W-:Y:S04]  /*6960*/  BSSY B1, `(.L_x_270) ;  /* 0x0000006000017945 */ /* 0x000fe80003800000 */
[----:B------:R0:W-:Y:S01]  /*6970*/  @!P0 STG.E.U8 desc[UR36][R6.64+0xe9], R47 ;  /* 0x0000e92f06008986 */ /* 0x0001e2000c101124 */
[----:B------:R-:W-:Y:S05]  /*6980*/  @P5 BRA `(.L_x_271) ;  /* 0x00000000000c5947 */ /* 0x000fea0003800000 */
[----:B------:R-:W5:Y:S02]  /*6990*/  LDG.E.U8 R218, desc[UR36][R10.64+0xf0] ;  /* 0x0000f0240ada7981 */ /* 0x000f64000c1e1100 */
[----:B-----5:R-:W-:-:S05]  /*69a0*/  PRMT R8, R218, 0x8880, RZ ;  /* 0x00008880da087816 */ /* 0x020fca00000000ff */
[----:B------:R-:W-:-:S07]  /*69b0*/  IMAD R19, R8, R217, RZ ;  /* 0x000000d908137224 */ /* 0x000fce00078e02ff */
.L_x_271:
[----:B------:R-:W-:Y:S05]  /*69c0*/  BSYNC B1 ;  /* 0x0000000000017941 */ /* 0x000fea0003800000 */
.L_x_270:
[----:B---3--:R-:W-:Y:S01]  /*69d0*/  @!P5 IMAD R9, R48, R216, R19 ;  /* 0x000000d83009d224 */ /* 0x008fe200078e0213 */
[----:B------:R-:W-:Y:S04]  /*69e0*/  BSSY B1, `(.L_x_272) ;  /* 0x0000006000017945 */ /* 0x000fe80003800000 */
[----:B------:R3:W-:Y:S01]  /*69f0*/  @!P5 STG.E.U8 desc[UR36][R4.64+0xf0], R9 ;  /* 0x0000f0090400d986 */ /* 0x0007e2000c101124 */
[----:B------:R-:W-:Y:S05]  /*6a00*/  @P4 BRA `(.L_x_273) ;  /* 0x00000000000c4947 */ /* 0x000fea0003800000 */
[----:B------:R-:W5:Y:S02]  /*6a10*/  LDG.E.U8 R218, desc[UR36][R10.64+0xf1] ;  /* 0x0000f1240ada7981 */ /* 0x000f64000c1e1100 */
[----:B-----5:R-:W-:-:S05]  /*6a20*/  PRMT R8, R218, 0x8880, RZ ;  /* 0x00008880da087816 */ /* 0x020fca00000000ff */
[----:B------:R-:W-:-:S07]  /*6a30*/  IMAD R19, R8, R217, RZ ;  /* 0x000000d908137224 */ /* 0x000fce00078e02ff */
.L_x_273:
[----:B------:R-:W-:Y:S05]  /*6a40*/  BSYNC B1 ;  /* 0x0000000000017941 */ /* 0x000fea0003800000 */
.L_x_272:
        /* <DEDUP_REMOVED lines=13> */
.L_x_275:
[----:B------:R-:W-:Y:S05]  /*6b20*/  BSYNC B1 ;  /* 0x0000000000017941 */ /* 0x000fea0003800000 */
.L_x_274:
[----:B---3--:R-:W-:Y:S01]  /*6b30*/  @!P3 IMAD R9, R50, R216, R19 ;  /* 0x000000d83209b224 */ /* 0x008fe200078e0213 */
[----:B------:R-:W-:Y:S04]  /*6b40*/  BSSY B1, `(.L_x_276) ;  /* 0x0000006000017945 */ /* 0x000fe80003800000 */
[----:B------:R3:W-:Y:S01]  /*6b50*/  @!P3 STG.E.U8 desc[UR36][R6.64+0xf0], R9 ;  /* 0x0000f0090600b986 */ /* 0x0007e2000c101124 */
[----:B------:R-:W-:Y:S05]  /*6b60*/  @P2 BRA `(.L_x_277) ;  /* 0x00000000000c2947 */ /* 0x000fea0003800000 */
[----:B------:R-:W5:Y:S02]  /*6b70*/  LDG.E.U8 R218, desc[UR36][R14.64+0xf1] ;  /* 0x0000f1240eda7981 */ /* 0x000f64000c1e1100 */
[----:B-----5:R-:W-:-:S05]  /*6b80*/  PRMT R8, R218, 0x8880, RZ ;  /* 0x00008880da087816 */ /* 0x020fca00000000ff */
[----:B------:R-:W-:-:S07]  /*6b90*/  IMAD R19, R8, R217, RZ ;  /* 0x000000d908137224 */ /* 0x000fce00078e02ff */
.L_x_277:
[----:B------:R-:W-:Y:S05]  /*6ba0*/  BSYNC B1 ;  /* 0x0000000000017941 */ /* 0x000fea0003800000 */
.L_x_276:
[----:B------:R-:W-:Y:S01]  /*6bb0*/  @!P2 IMAD R51, R51, R216, R19 ;  /* 0x000000d83333a224 */ /* 0x000fe200078e0213 */
[----:B------:R-:W-:Y:S04]  /*6bc0*/  BSSY B1, `(.L_x_278) ;  /* 0x0000006000017945 */ /* 0x000fe80003800000 */
[----:B------:R0:W-:Y:S01]  /*6bd0*/  @!P2 STG.E.U8 desc[UR36][R6.64+0xf1], R51 ;  /* 0x0000f1330600a986 */ /* 0x0001e2000c101124 */
[----:B------:R-:W-:Y:S05]  /*6be0*/  @P5 BRA `(.L_x_279) ;  /* 0x00000000000c5947 */ /* 0x000fea0003800000 */
[----:B------:R-:W5:Y:S02]  /*6bf0*/  LDG.E.U8 R218, desc[UR36][R10.64+0xf8] ;  /* 0x0000f8240ada7981 */ /* 0x000f64000c1e1100 */
[----:B-----5:R-:W-:-:S05]  /*6c00*/  PRMT R8, R218, 0x8880, RZ ;  /* 0x00008880da087816 */ /* 0x020fca00000000ff */
[----:B------:R-:W-:-:S07]  /*6c10*/  IMAD R19, R8, R217, RZ ;  /* 0x000000d908137224 */ /* 0x000fce00078e02ff */
.L_x_279:
[----:B------:R-:W-:Y:S05]  /*6c20*/  BSYNC B1 ;  /* 0x0000000000017941 */ /* 0x000fea0003800000 */
.L_x_278:
[----:B---3--:R-:W-:Y:S01]  /*6c30*/  @!P5 IMAD R9, R52, R216, R19 ;  /* 0x000000d83409d224 */ /* 0x008fe200078e0213 */
[----:B------:R-:W-:Y:S04]  /*6c40*/  BSSY B1, `(.L_x_280) ;  /* 0x0000006000017945 */ /* 0x000fe80003800000 */
[----:B------:R3:W-:Y:S01]  /*6c50*/  @!P5 STG.E.U8 desc[UR36][R4.64+0xf8], R9 ;  /* 0x0000f8090400d986 */ /* 0x0007e2000c101124 */
[----:B------:R-:W-:Y:S05]  /*6c60*/  @P4 BRA `(.L_x_281) ;  /* 0x00000000000c4947 */ /* 0x000fea0003800000 */
[----:B------:R-:W5:Y:S02]  /*6c70*/  LDG.E.U8 R218, desc[UR36][R10.64+0xf9] ;  /* 0x0000f9240ada7981 */ /* 0x000f64000c1e1100 */
[----:B-----5:R-:W-:-:S05]  /*6c80*/  PRMT R8, R218, 0x8880, RZ ;  /* 0x00008880da087816 */ /* 0x020fca00000000ff */
[----:B------:R-:W-:-:S07]  /*6c90*/  IMAD R19, R8, R217, RZ ;  /* 0x000000d908137224 */ /* 0x000fce00078e02ff */
.L_x_281:
[----:B------:R-:W-:Y:S05]  /*6ca0*/  BSYNC B1 ;  /* 0x0000000000017941 */ /* 0x000fea0003800000 */
.L_x_280:
        /* <DEDUP_REMOVED lines=13> */
.L_x_283:
[----:B------:R-:W-:Y:S05]  /*6d80*/  BSYNC B1 ;  /* 0x0000000000017941 */ /* 0x000fea0003800000 */
.L_x_282:
[----:B---3--:R-:W-:Y:S01]  /*6d90*/  @!P1 IMAD R9, R54, R216, R19 ;  /* 0x000000d836099224 */ /* 0x008fe200078e0213 */
[----:B------:R-:W-:Y:S04]  /*6da0*/  BSSY B1, `(.L_x_284) ;  /* 0x0000006000017945 */ /* 0x000fe80003800000 */
[----:B------:R3:W-:Y:S01]  /*6db0*/  @!P1 STG.E.U8 desc[UR36][R6.64+0xf8], R9 ;  /* 0x0000f80906009986 */ /* 0x0007e2000c101124 */
[----:B------:R-:W-:Y:S05]  /*6dc0*/  @P0 BRA `(.L_x_285) ;  /* 0x00000000000c0947 */ /* 0x000fea0003800000 */
[----:B------:R-:W5:Y:S02]  /*6dd0*/  LDG.E.U8 R218, desc[UR36][R14.64+0xf9] ;  /* 0x0000f9240eda7981 */ /* 0x000f64000c1e1100 */
[----:B-----5:R-:W-:-:S05]  /*6de0*/  PRMT R8, R218, 0x8880, RZ ;  /* 0x00008880da087816 */ /* 0x020fca00000000ff */
[----:B------:R-:W-:-:S07]  /*6df0*/  IMAD R19, R8, R217, RZ ;  /* 0x000000d908137224 */ /* 0x000fce00078e02ff */
.L_x_285:
[----:B------:R-:W-:Y:S05]  /*6e00*/  BSYNC B1 ;  /* 0x0000000000017941 */ /* 0x000fea0003800000 */
.L_x_284:
[----:B------:R-:W-:Y:S01]  /*6e10*/  @!P0 IMAD R55, R55, R216, R19 ;  /* 0x000000d837378224 */ /* 0x000fe200078e0213 */
[----:B------:R-:W-:Y:S04]  /*6e20*/  BSSY B1, `(.L_x_286) ;  /* 0x0000006000017945 */ /* 0x000fe80003800000 */
[----:B------:R0:W-:Y:S01]  /*6e30*/  @!P0 STG.E.U8 desc[UR36][R6.64+0xf9], R55 ;  /* 0x0000f93706008986 */ /* 0x0001e2000c101124 */
[----:B------:R-:W-:Y:S05]  /*6e40*/  @P5 BRA `(.L_x_287) ;  /* 0x00000000000c5947 */ /* 0x000fea0003800000 */
[----:B------:R-:W5:Y:S02]  /*6e50*/  LDG.E.U8 R218, desc[UR36][R10.64+0x100] ;  /* 0x000100240ada7981 */ /* 0x000f64000c1e1100 */
[----:B-----5:R-:W-:-:S05]  /*6e60*/  PRMT R8, R218, 0x8880, RZ ;  /* 0x00008880da087816 */ /* 0x020fca00000000ff */
[----:B------:R-:W-:-:S07]  /*6e70*/  IMAD R19, R8, R217, RZ ;  /* 0x000000d908137224 */ /* 0x000fce00078e02ff */
.L_x_287:
[----:B------:R-:W-:Y:S05]  /*6e80*/  BSYNC B1 ;  /* 0x0000000000017941 */ /* 0x000fea0003800000 */
.L_x_286:
[----:B---3--:R-:W-:Y:S01]  /*6e90*/  @!P5 IMAD R9, R56, R216, R19 ;  /* 0x000000d83809d224 */ /* 0x008fe200078e0213 */
[----:B------:R-:W-:Y:S04]  /*6ea0*/  BSSY B1, `(.L_x_288) ;  /* 0x0000006000017945 */ /* 0x000fe80003800000 */
[----:B------:R3:W-:Y:S01]  /*6eb0*/  @!P5 STG.E.U8 desc[UR36][R4.64+0x100], R9 ;  /* 0x000100090400d986 */ /* 0x0007e2000c101124 */
[----:B------:R-:W-:Y:S05]  /*6ec0*/  @P4 BRA `(.L_x_289) ;  /* 0x00000000000c4947 */ /* 0x000fea0003800000 */
[----:B------:R-:W5:Y:S02]  /*6ed0*/  LDG.E.U8 R218, desc[UR36][R10.64+0x101] ;  /* 0x000101240ada7981 */ /* 0x000f64000c1e1100 */
[----:B-----5:R-:W-:-:S05]  /*6ee0*/  PRMT R8, R218, 0x8880, RZ ;  /* 0x00008880da087816 */ /* 0x020fca00000000ff */
[----:B------:R-:W-:-:S07]  /*6ef0*/  IMAD R19, R8, R217, RZ ;  /* 0x000000d908137224 */ /* 0x000fce00078e02ff */
.L_x_289:
[----:B------:R-:W-:Y:S05]  /*6f00*/  BSYNC B1 ;  /* 0x0000000000017941 */ /* 0x000fea0003800000 */
.L_x_288:
        /* <DEDUP_REMOVED lines=13> */
.L_x_291:
[----:B------:R-:W-:Y:S05]  /*6fe0*/  BSYNC B1 ;  /* 0x0000000000017941 */ /* 0x000fea0003800000 */
.L_x_290:
[----:B---3--:R-:W-:Y:S01]  /*6ff0*/  @!P3 IMAD R9, R58, R216, R19 ;  /* 0x000000d83a09b224 */ /* 0x008fe200078e0213 */
[----:B------:R-:W-:Y:S04]  /*7000*/  BSSY B1, `(.L_x_292) ;  /* 0x0000006000017945 */ /* 0x000fe80003800000 */
[----:B------:R3:W-:Y:S01]  /*7010*/  @!P3 STG.E.U8 desc[UR36][R6.64+0x100], R9 ;  /* 0x000100090600b986 */ /* 0x0007e2000c101124 */
[----:B------:R-:W-:Y:S05]  /*7020*/  @P2 BRA `(.L_x_293) ;  /* 0x00000000000c2947 */ /* 0x000fea0003800000 */
[----:B------:R-:W5:Y:S02]  /*7030*/  LDG.E.U8 R218, desc[UR36][R14.64+0x101] ;  /* 0x000101240eda7981 */ /* 0x000f64000c1e1100 */
[----:B-----5:R-:W-:-:S05]  /*7040*/  PRMT R8, R218, 0x8880, RZ ;  /* 0x00008880da087816 */ /* 0x020fca00000000ff */
[----:B------:R-:W-:-:S07]  /*7050*/  IMAD R19, R8, R217, RZ ;  /* 0x000000d908137224 */ /* 0x000fce00078e02ff */
.L_x_293:
[----:B------:R-:W-:Y:S05]  /*7060*/  BSYNC B1 ;  /* 0x0000000000017941 */ /* 0x000fea0003800000 */
.L_x_292:
[----:B------:R-:W-:Y:S01]  /*7070*/  @!P2 IMAD R59, R59, R216, R19 ;  /* 0x000000d83b3ba224 */ /* 0x000fe200078e0213 */
[----:B------:R-:W-:Y:S04]  /*7080*/  BSSY B1, `(.L_x_294) ;  /* 0x0000006000017945 */ /* 0x000fe80003800000 */
[----:B------:R0:W-:Y:S01]  /*7090*/  @!P2 STG.E.U8 desc[UR36][R6.64+0x101], R59 ;  /* 0x0001013b0600a986 */ /* 0x0001e2000c101124 */
[----:B------:R-:W-:Y:S05]  /*70a0*/  @P5 BRA `(.L_x_295) ;  /* 0x00000000000c5947 */ /* 0x000fea0003800000 */
[----:B------:R-:W5:Y:S02]  /*70b0*/  LDG.E.U8 R218, desc[UR36][R10.64+0x108] ;  /* 0x000108240ada7981 */ /* 0x000f64000c1e1100 */
[----:B-----5:R-:W-:-:S05]  /*70c0*/  PRMT R8, R218, 0x8880, RZ ;  /* 0x00008880da087816 */ /* 0x020fca00000000ff */
[----:B------:R-:W-:-:S07]  /*70d0*/  IMAD R19, R8, R217, RZ ;  /* 0x000000d908137224 */ /* 0x000fce00078e02ff */
.L_x_295:
[----:B------:R-:W-:Y:S05]  /*70e0*/  BSYNC B1 ;  /* 0x0000000000017941 */ /* 0x000fea0003800000 */
.L_x_294:
[----:B---3--:R-:W-:Y:S01]  /*70f0*/  @!P5 IMAD R9, R60, R216, R19 ;  /* 0x000000d83c09d224 */ /* 0x008fe200078e0213 */
[----:B------:R-:W-:Y:S04]  /*7100*/  BSSY B1, `(.L_x_296) ;  /* 0x0000006000017945 */ /* 0x000fe80003800000 */
[----:B------:R3:W-:Y:S01]  /*7110*/  @!P5 STG.E.U8 desc[UR36][R4.64+0x108], R9 ;  /* 0x000108090400d986 */ /* 0x0007e2000c101124 */
[----:B------:R-:W-:Y:S05]  /*7120*/  @P4 BRA `(.L_x_297) ;  /* 0x00000000000c4947 */ /* 0x000fea0003800000 */
[----:B------:R-:W5:Y:S02]  /*7130*/  LDG.E.U8 R218, desc[UR36][R10.64+0x109] ;  /* 0x000109240ada7981 */ /* 0x000f64000c1e1100 */
[----:B-----5:R-:W-:-:S05]  /*7140*/  PRMT R8, R218, 0x8880, RZ ;  /* 0x00008880da087816 */ /* 0x020fca00000000ff */
[----:B------:R-:W-:-:S07]  /*7150*/  IMAD R19, R8, R217, RZ ;  /* 0x000000d908137224 */ /* 0x000fce00078e02ff */
.L_x_297:
[----:B------:R-:W-:Y:S05]  /*7160*/  BSYNC B1 ;  /* 0x0000000000017941 */ /* 0x000fea0003800000 */
.L_x_296:
        /* <DEDUP_REMOVED lines=13> */
.L_x_299:
[----:B------:R-:W-:Y:S05]  /*7240*/  BSYNC B1 ;  /* 0x0000000000017941 */ /* 0x000fea0003800000 */
.L_x_298:
[----:B---3--:R-:W-:Y:S01]  /*7250*/  @!P1 IMAD R9, R62, R216, R19 ;  /* 0x000000d83e099224 */ /* 0x008fe200078e0213 */
[----:B------:R-:W-:Y:S04]  /*7260*/  BSSY B1, `(.L_x_300) ;  /* 0x0000006000017945 */ /* 0x000fe80003800000 */
[----:B------:R3:W-:Y:S01]  /*7270*/  @!P1 STG.E.U8 desc[UR36][R6.64+0x108], R9 ;  /* 0x0001080906009986 */ /* 0x0007e2000c101124 */
[----:B------:R-:W-:Y:S05]  /*7280*/  @P0 BRA `(.L_x_301) ;  /* 0x00000000000c0947 */ /* 0x000fea0003800000 */
[----:B------:R-:W5:Y:S02]  /*7290*/  LDG.E.U8 R218, desc[UR36][R14.64+0x109] ;  /* 0x000109240eda7981 */ /* 0x000f64000c1e1100 */
[----:B-----5:R-:W-:-:S05]  /*72a0*/  PRMT R8, R218, 0x8880, RZ ;  /* 0x00008880da087816 */ /* 0x020fca00000000ff */
[----:B------:R-:W-:-:S07]  /*72b0*/  IMAD R19, R8, R217, RZ ;  /* 0x000000d908137224 */ /* 0x000fce00078e02ff */
.L_x_301:
[----:B------:R-:W-:Y:S05]  /*72c0*/  BSYNC B1 ;  /* 0x0000000000017941 */ /* 0x000fea0003800000 */
.L_x_300:
[----:B------:R-:W-:Y:S01]  /*72d0*/  @!P0 IMAD R63, R63, R216, R19 ;  /* 0x000000d83f3f8224 */ /* 0x000fe200078e0213 */
[----:B------:R-:W-:Y:S04]  /*72e0*/  BSSY B1, `(.L_x_302) ;  /* 0x0000006000017945 */ /* 0x000fe80003800000 */
[----:B------:R0:W-:Y:S01]  /*72f0*/  @!P0 STG.E.U8 desc[UR36][R6.64+0x109], R63 ;  /* 0x0001093f06008986 */ /* 0x0001e2000c101124 */
[----:B------:R-:W-:Y:S05]  /*7300*/  @P5 BRA `(.L_x_303) ;  /* 0x00000000000c5947 */ /* 0x000fea0003800000 */
[----:B------:R-:W5:Y:S02]  /*7310*/  LDG.E.U8 R218, desc[UR36][R10.64+0x110] ;  /* 0x000110240ada7981 */ /* 0x000f64000c1e1100 */
[----:B-----5:R-:W-:-:S05]  /*7320*/  PRMT R8, R218, 0x8880, RZ ;  /* 0x00008880da087816 */ /* 0x020fca00000000ff */
[----:B------:R-:W-:-:S07]  /*7330*/  IMAD R19, R8, R217, RZ ;  /* 0x000000d908137224 */ /* 0x000fce00078e02ff */
.L_x_303:
[----:B------:R-:W-:Y:S05]  /*7340*/  BSYNC B1 ;  /* 0x0000000000017941 */ /* 0x000fea0003800000 */
.L_x_302:
[----:B---3--:R-:W-:Y:S01]  /*7350*/  @!P5 IMAD R9, R64, R216, R19 ;  /* 0x000000d84009d224 */ /* 0x008fe200078e0213 */
[----:B------:R-:W-:Y:S04]  /*7360*/  BSSY B1, `(.L_x_304) ;  /* 0x0000006000017945 */ /* 0x000fe80003800000 */
[----:B------:R3:W-:Y:S01]  /*7370*/  @!P5 STG.E.U8 desc[UR36][R4.64+0x110], R9 ;  /* 0x000110090400d986 */ /* 0x0007e2000c101124 */
[----:B------:R-:W-:Y:S05]  /*7380*/  @P4 BRA `(.L_x_305) ;  /* 0x00000000000c4947 */ /* 0x000fea0003800000 */
[----:B------:R-:W5:Y:S02]  /*7390*/  LDG.E.U8 R218, desc[UR36][R10.64+0x111] ;  /* 0x000111240ada7981 */ /* 0x000f64000c1e1100 */
[----:B-----5:R-:W-:-:S05]  /*73a0*/  PRMT R8, R218, 0x8880, RZ ;  /* 0x00008880da087816 */ /* 0x020fca00000000ff */
[----:B------:R-:W-:-:S07]  /*73b0*/  IMAD R19, R8, R217, RZ ;  /* 0x000000d908137224 */ /* 0x000fce00078e02ff */
.L_x_305:
[----:B------:R-:W-:Y:S05]  /*73c0*/  BSYNC B1 ;  /* 0x0000000000017941 */ /* 0x000fea0003800000 */
.L_x_304:
        /* <DEDUP_REMOVED lines=13> */
.L_x_307:
[----:B------:R-:W-:Y:S05]  /*74a0*/  BSYNC B1 ;  /* 0x0000000000017941 */ /* 0x000fea0003800000 */
.L_x_306:
[----:B---3--:R-:W-:Y:S01]  /*74b0*/  @!P3 IMAD R9, R66, R216, R19 ;  /* 0x000000d84209b224 */ /* 0x008fe200078e0213 */
[----:B------:R-:W-:Y:S04]  /*74c0*/  BSSY B1, `(.L_x_308) ;  /* 0x0000006000017945 */ /* 0x000fe80003800000 */
[----:B------:R3:W-:Y:S01]  /*74d0*/  @!P3 STG.E.U8 desc[UR36][R6.64+0x110], R9 ;  /* 0x000110090600b986 */ /* 0x0007e2000c101124 */
[----:B------:R-:W-:Y:S05]  /*74e0*/  @P2 BRA `(.L_x_309) ;  /* 0x00000000000c2947 */ /* 0x000fea0003800000 */
[----:B------:R-:W5:Y:S02]  /*74f0*/  LDG.E.U8 R218, desc[UR36][R14.64+0x111] ;  /* 0x000111240eda7981 */ /* 0x000f64000c1e1100 */
[----:B-----5:R-:W-:-:S05]  /*7500*/  PRMT R8, R218, 0x8880, RZ ;  /* 0x00008880da087816 */ /* 0x020fca00000000ff */
[----:B------:R-:W-:-:S07]  /*7510*/  IMAD R19, R8, R217, RZ ;  /* 0x000000d908137224 */ /* 0x000fce00078e02ff */
.L_x_309:
[----:B------:R-:W-:Y:S05]  /*7520*/  BSYNC B1 ;  /* 0x0000000000017941 */ /* 0x000fea0003800000 */
.L_x_308:
[----:B------:R-:W-:Y:S01]  /*7530*/  @!P2 IMAD R67, R67, R216, R19 ;  /* 0x000000d84343a224 */ /* 0x000fe200078e0213 */
[----:B------:R-:W-:Y:S04]  /*7540*/  BSSY B1, `(.L_x_310) ;  /* 0x0000006000017945 */ /* 0x000fe80003800000 */
[----:B------:R0:W-:Y:S01]  /*7550*/  @!P2 STG.E.U8 desc[UR36][R6.64+0x111], R67 ;  /* 0x000111430600a986 */ /* 0x0001e2000c101124 */
[----:B------:R-:W-:Y:S05]  /*7560*/  @P5 BRA `(.L_x_311) ;  /* 0x00000000000c5947 */ /* 0x000fea0003800000 */
[----:B------:R-:W5:Y:S02]  /*7570*/  LDG.E.U8 R218, desc[UR36][R10.64+0x118] ;  /* 0x000118240ada7981 */ /* 0x000f64000c1e1100 */
[----:B-----5:R-:W-:-:S05]  /*7580*/  PRMT R8, R218, 0x8880, RZ ;  /* 0x00008880da087816 */ /* 0x020fca00000000ff */
[----:B------:R-:W-:-:S07]  /*7590*/  IMAD R19, R8, R217, RZ ;  /* 0x000000d908137224 */ /* 0x000fce00078e02ff */
.L_x_311:
[----:B------:R-:W-:Y:S05]  /*75a0*/  BSYNC B1 ;  /* 0x0000000000017941 */ /* 0x000fea0003800000 */
.L_x_310:
[----:B---3--:R-:W-:Y:S01]  /*75b0*/  @!P5 IMAD R9, R68, R216, R19 ;  /* 0x000000d84409d224 */ /* 0x008fe200078e0213 */
[----:B------:R-:W-:Y:S04]  /*75c0*/  BSSY B1, `(.L_x_312) ;  /* 0x0000006000017945 */ /* 0x000fe80003800000 */
[----:B------:R3:W-:Y:S01]  /*75d0*/  @!P5 STG.E.U8 desc[UR36][R4.64+0x118], R9 ;  /* 0x000118090400d986 */ /* 0x0007e2000c101124 */
[----:B------:R-:W-:Y:S05]  /*75e0*/  @P4 BRA `(.L_x_313) ;  /* 0x00000000000c4947 */ /* 0x000fea0003800000 */
[----:B------:R-:W5:Y:S02]  /*75f0*/  LDG.E.U8 R218, desc[UR36][R10.64+0x119] ;  /* 0x000119240ada7981 */ /* 0x000f64000c1e1100 */
[----:B-----5:R-:W-:-:S05]  /*7600*/  PRMT R8, R218, 0x8880, RZ ;  /* 0x00008880da087816 */ /* 0x020fca00000000ff */
[----:B------:R-:W-:-:S07]  /*7610*/  IMAD R19, R8, R217, RZ ;  /* 0x000000d908137224 */ /* 0x000fce00078e02ff */
.L_x_313:
[----:B------:R-:W-:Y:S05]  /*7620*/  BSYNC B1 ;  /* 0x0000000000017941 */ /* 0x000fea0003800000 */
.L_x_312:
        /* <DEDUP_REMOVED lines=13> */
.L_x_315:
[----:B------:R-:W-:Y:S05]  /*7700*/  BSYNC B1 ;  /* 0x0000000000017941 */ /* 0x000fea0003800000 */
.L_x_314:
[----:B---3--:R-:W-:Y:S01]  /*7710*/  @!P1 IMAD R9, R70, R216, R19 ;  /* 0x000000d846099224 */ /* 0x008fe200078e0213 */
[----:B------:R-:W-:Y:S04]  /*7720*/  BSSY B1, `(.L_x_316) ;  /* 0x0000006000017945 */ /* 0x000fe80003800000 */
[----:B------:R3:W-:Y:S01]  /*7730*/  @!P1 STG.E.U8 desc[UR36][R6.64+0x118], R9 ;  /* 0x0001180906009986 */ /* 0x0007e2000c101124 */
[----:B------:R-:W-:Y:S05]  /*7740*/  @P0 BRA `(.L_x_317) ;  /* 0x00000000000c0947 */ /* 0x000fea0003800000 */
[----:B------:R-:W5:Y:S02]  /*7750*/  LDG.E.U8 R218, desc[UR36][R14.64+0x119] ;  /* 0x000119240eda7981 */ /* 0x000f64000c1e1100 */
[----:B-----5:R-:W-:-:S05]  /*7760*/  PRMT R8, R218, 0x8880, RZ ;  /* 0x00008880da087816 */ /* 0x020fca00000000ff */
[----:B------:R-:W-:-:S07]  /*7770*/  IMAD R19, R8, R217, RZ ;  /* 0x000000d908137224 */ /* 0x000fce00078e02ff */
.L_x_317:
[----:B------:R-:W-:Y:S05]  /*7780*/  BSYNC B1 ;  /* 0x0000000000017941 */ /* 0x000fea0003800000 */
.L_x_316:
[----:B------:R-:W-:Y:S01]  /*7790*/  @!P0 IMAD R71, R71, R216, R19 ;  /* 0x000000d847478224 */ /* 0x000fe200078e0213 */
[----:B------:R-:W-:Y:S04]  /*77a0*/  BSSY B1, `(.L_x_318) ;  /* 0x0000006000017945 */ /* 0x000fe80003800000 */
[----:B------:R0:W-:Y:S01]  /*77b0*/  @!P0 STG.E.U8 desc[UR36][R6.64+0x119], R71 ;  /* 0x0001194706008986 */ /* 0x0001e2000c101124 */
[----:B------:R-:W-:Y:S05]  /*77c0*/  @P5 BRA `(.L_x_319) ;  /* 0x00000000000c5947 */ /* 0x000fea0003800000 */
[----:B------:R-:W5:Y:S02]  /*77d0*/  LDG.E.U8 R218, desc[UR36][R10.64+0x120] ;  /* 0x000120240ada7981 */ /* 0x000f64000c1e1100 */
[----:B-----5:R-:W-:-:S05]  /*77e0*/  PRMT R8, R218, 0x8880, RZ ;  /* 0x00008880da087816 */ /* 0x020fca00000000ff */
[----:B------:R-:W-:-:S07]  /*77f0*/  IMAD R19, R8, R217, RZ ;  /* 0x000000d908137224 */ /* 0x000fce00078e02ff */
.L_x_319:
[----:B------:R-:W-:Y:S05]  /*7800*/  BSYNC B1 ;  /* 0x0000000000017941 */ /* 0x000fea0003800000 */
.L_x_318:
[----:B---3--:R-:W-:Y:S01]  /*7810*/  @!P5 IMAD R9, R72, R216, R19 ;  /* 0x000000d84809d224 */ /* 0x008fe200078e0213 */
[----:B------:R-:W-:Y:S04]  /*7820*/  BSSY B1, `(.L_x_320) ;  /* 0x0000006000017945 */ /* 0x000fe80003800000 */
[----:B------:R3:W-:Y:S01]  /*7830*/  @!P5 STG.E.U8 desc[UR36][R4.64+0x120], R9 ;  /* 0x000120090400d986 */ /* 0x0007e2000c101124 */
[----:B------:R-:W-:Y:S05]  /*7840*/  @P4 BRA `(.L_x_321) ;  /* 0x00000000000c4947 */ /* 0x000fea0003800000 */
[----:B------:R-:W5:Y:S02]  /*7850*/  LDG.E.U8 R218, desc[UR36][R10.64+0x121] ;  /* 0x000121240ada7981 */ /* 0x000f64000c1e1100 */
[----:B-----5:R-:W-:-:S05]  /*7860*/  PRMT R8, R218, 0x8880, RZ ;  /* 0x00008880da087816 */ /* 0x020fca00000000ff */
[----:B------:R-:W-:-:S07]  /*7870*/  IMAD R19, R8, R217, RZ ;  /* 0x000000d908137224 */ /* 0x000fce00078e02ff */
.L_x_321:
[----:B------:R-:W-:Y:S05]  /*7880*/  BSYNC B1 ;  /* 0x0000000000017941 */ /* 0x000fea0003800000 */
.L_x_320:
        /* <DEDUP_REMOVED lines=13> */
.L_x_323:
[----:B------:R-:W-:Y:S05]  /*7960*/  BSYNC B1 ;  /* 0x0000000000017941 */ /* 0x000fea0003800000 */
.L_x_322:
[----:B---3--:R-:W-:Y:S01]  /*7970*/  @!P3 IMAD R9, R74, R216, R19 ;  /* 0x000000d84a09b224 */ /* 0x008fe200078e0213 */
[----:B------:R-:W-:Y:S04]  /*7980*/  BSSY B1, `(.L_x_324) ;  /* 0x0000006000017945 */ /* 0x000fe80003800000 */
[----:B------:R3:W-:Y:S01]  /*7990*/  @!P3 STG.E.U8 desc[UR36][R6.64+0x120], R9 ;  /* 0x000120090600b986 */ /* 0x0007e2000c101124 */
[----:B------:R-:W-:Y:S05]  /*79a0*/  @P2 BRA `(.L_x_325) ;  /* 0x00000000000c2947 */ /* 0x000fea0003800000 */
[----:B------:R-:W5:Y:S02]  /*79b0*/  LDG.E.U8 R218, desc[UR36][R14.64+0x121] ;  /* 0x000121240eda7981 */ /* 0x000f64000c1e1100 */
[----:B-----5:R-:W-:-:S05]  /*79c0*/  PRMT R8, R218, 0x8880, RZ ;  /* 0x00008880da087816 */ /* 0x020fca00000000ff */
[----:B------:R-:W-:-:S07]  /*79d0*/  IMAD R19, R8, R217, RZ ;  /* 0x000000d908137224 */ /* 0x000fce00078e02ff */
.L_x_325:
[----:B------:R-:W-:Y:S05]  /*79e0*/  BSYNC B1 ;  /* 0x0000000000017941 */ /* 0x000fea0003800000 */
.L_x_324:
[----:B------:R-:W-:Y:S01]  /*79f0*/  @!P2 IMAD R75, R75, R216, R19 ;  /* 0x000000d84b4ba224 */ /* 0x000fe200078e0213 */
[----:B------:R-:W-:Y:S04]  /*7a00*/  BSSY B1, `(.L_x_326) ;  /* 0x0000006000017945 */ /* 0x000fe80003800000 */
[----:B------:R0:W-:Y:S01]  /*7a10*/  @!P2 STG.E.U8 desc[UR36][R6.64+0x121], R75 ;  /* 0x0001214b0600a986 */ /* 0x0001e2000c101124 */
[----:B------:R-:W-:Y:S05]  /*7a20*/  @P5 BRA `(.L_x_327) ;  /* 0x00000000000c5947 */ /* 0x000fea0003800000 */
[----:B------:R-:W5:Y:S02]  /*7a30*/  LDG.E.U8 R218, desc[UR36][R10.64+0x128] ;  /* 0x000128240ada7981 */ /* 0x000f64000c1e1100 */
[----:B-----5:R-:W-:-:S05]  /*7a40*/  PRMT R8, R218, 0x8880, RZ ;  /* 0x00008880da087816 */ /* 0x020fca00000000ff */
[----:B------:R-:W-:-:S07]  /*7a50*/  IMAD R19, R8, R217, RZ ;  /* 0x000000d908137224 */ /* 0x000fce00078e02ff */
.L_x_327:
[----:B------:R-:W-:Y:S05]  /*7a60*/  BSYNC B1 ;  /* 0x0000000000017941 */ /* 0x000fea0003800000 */
.L_x_326:
[----:B---3--:R-:W-:Y:S01]  /*7a70*/  @!P5 IMAD R9, R76, R216, R19 ;  /* 0x000000d84c09d224 */ /* 0x008fe200078e0213 */
[----:B------:R-:W-:Y:S04]  /*7a80*/  BSSY B1, `(.L_x_328) ;  /* 0x0000006000017945 */ /* 0x000fe80003800000 */
[----:B------:R3:W-:Y:S01]  /*7a90*/  @!P5 STG.E.U8 desc[UR36][R4.64+0x128], R9 ;  /* 0x000128090400d986 */ /* 0x0007e2000c101124 */
[----:B------:R-:W-:Y:S05]  /*7aa0*/  @P4 BRA `(.L_x_329) ;  /* 0x00000000000c4947 */ /* 0x000fea0003800000 */
[----:B------:R-:W5:Y:S02]  /*7ab0*/  LDG.E.U8 R218, desc[UR36][R10.64+0x129] ;  /* 0x000129240ada7981 */ /* 0x000f64000c1e1100 */
[----:B-----5:R-:W-:-:S05]  /*7ac0*/  PRMT R8, R218, 0x8880, RZ ;  /* 0x00008880da087816 */ /* 0x020fca00000000ff */
[----:B------:R-:W-:-:S07]  /*7ad0*/  IMAD R19, R8, R217, RZ ;  /* 0x000000d908137224 */ /* 0x000fce00078e02ff */
.L_x_329:
[----:B------:R-:W-:Y:S05]  /*7ae0*/  BSYNC B1 ;  /* 0x0000000000017941 */ /* 0x000fea0003800000 */
.L_x_328:
        /* <DEDUP_REMOVED lines=13> */
.L_x_331:
[----:B------:R-:W-:Y:S05]  /*7bc0*/  BSYNC B1 ;  /* 0x0000000000017941 */ /* 0x000fea0003800000 */
.L_x_330:
[----:B---3--:R-:W-:Y:S01]  /*7bd0*/  @!P1 IMAD R9, R78, R216, R19 ;  /* 0x000000d84e099224 */ /* 0x008fe200078e0213 */
[----:B------:R-:W-:Y:S04]  /*7be0*/  BSSY B1, `(.L_x_332) ;  /* 0x0000006000017945 */ /* 0x000fe80003800000 */
[----:B------:R3:W-:Y:S01]  /*7bf0*/  @!P1 STG.E.U8 desc[UR36][R6.64+0x128], R9 ;  /* 0x0001280906009986 */ /* 0x0007e2000c101124 */
[----:B------:R-:W-:Y:S05]  /*7c00*/  @P0 BRA `(.L_x_333) ;  /* 0x00000000000c0947 */ /* 0x000fea0003800000 */
[----:B------:R-:W5:Y:S02]  /*7c10*/  LDG.E.U8 R218, desc[UR36][R14.64+0x129] ;  /* 0x000129240eda7981 */ /* 0x000f64000c1e1100 */
[----:B-----5:R-:W-:-:S05]  /*7c20*/  PRMT R8, R218, 0x8880, RZ ;  /* 0x00008880da087816 */ /* 0x020fca00000000ff */
[----:B------:R-:W-:-:S07]  /*7c30*/  IMAD R19, R8, R217, RZ ;  /* 0x000000d908137224 */ /* 0x000fce00078e02ff */
.L_x_333:
[----:B------:R-:W-:Y:S05]  /*7c40*/  BSYNC B1 ;  /* 0x0000000000017941 */ /* 0x000fea0003800000 */
.L_x_332:
[----:B------:R-:W-:Y:S01]  /*7c50*/  @!P0 IMAD R79, R79, R216, R19 ;  /* 0x000000d84f4f8224 */ /* 0x000fe200078e0213 */
[----:B------:R-:W-:Y:S04]  /*7c60*/  BSSY B1, `(.L_x_334) ;  /* 0x0000006000017945 */ /* 0x000fe80003800000 */
[----:B------:R0:W-:Y:S01]  /*7c70*/  @!P0 STG.E.U8 desc[UR36][R6.64+0x129], R79 ;  /* 0x0001294f06008986 */ /* 0x0001e2000c101124 */
[----:B------:R-:W-:Y:S05]  /*7c80*/  @P5 BRA `(.L_x_335) ;  /* 0x00000000000c5947 */ /* 0x000fea0003800000 */
[----:B------:R-:W5:Y:S02]  /*7c90*/  LDG.E.U8 R218, desc[UR36][R10.64+0x130] ;  /* 0x000130240ada7981 */ /* 0x000f64000c1e1100 */
[----:B-----5:R-:W-:-:S05]  /*7ca0*/  PRMT R8, R218, 0x8880, RZ ;  /* 0x00008880da087816 */ /* 0x020fca00000000ff */
[----:B------:R-:W-:-:S07]  /*7cb0*/  IMAD R19, R8, R217, RZ ;  /* 0x000000d908137224 */ /* 0x000fce00078e02ff */
.L_x_335:
[----:B------:R-:W-:Y:S05]  /*7cc0*/  BSYNC B1 ;  /* 0x0000000000017941 */ /* 0x000fea0003800000 */
.L_x_334:
[----:B---3--:R-:W-:Y:S01]  /*7cd0*/  @!P5 IMAD R9, R80, R216, R19 ;  /* 0x000000d85009d224 */ /* 0x008fe200078e0213 */
[----:B------:R-:W-:Y:S04]  /*7ce0*/  BSSY B1, `(.L_x_336) ;  /* 0x0000006000017945 */ /* 0x000fe80003800000 */
[----:B------:R3:W-:Y:S01]  /*7cf0*/  @!P5 STG.E.U8 desc[UR36][R4.64+0x130], R9 ;  /* 0x000130090400d986 */ /* 0x0007e2000c101124 */
[----:B------:R-:W-:Y:S05]  /*7d00*/  @P4 BRA `(.L_x_337) ;  /* 0x00000000000c4947 */ /* 0x000fea0003800000 */
[----:B------:R-:W5:Y:S02]  /*7d10*/  LDG.E.U8 R218, desc[UR36][R10.64+0x131] ;  /* 0x000131240ada7981 */ /* 0x000f64000c1e1100 */
[----:B-----5:R-:W-:-:S05]  /*7d20*/  PRMT R8, R218, 0x8880, RZ ;  /* 0x00008880da087816 */ /* 0x020fca00000000ff */
[----:B------:R-:W-:-:S07]  /*7d30*/  IMAD R19, R8, R217, RZ ;  /* 0x000000d908137224 */ /* 0x000fce00078e02ff */
.L_x_337:
[----:B------:R-:W-:Y:S05]  /*7d40*/  BSYNC B1 ;  /* 0x0000000000017941 */ /* 0x000fea0003800000 */
.L_x_336:
        /* <DEDUP_REMOVED lines=13> */
.L_x_339:
[----:B------:R-:W-:Y:S05]  /*7e20*/  BSYNC B1 ;  /* 0x0000000000017941 */ /* 0x000fea0003800000 */
.L_x_338:
[----:B---3--:R-:W-:Y:S01]  /*7e30*/  @!P3 IMAD R9, R82, R216, R19 ;  /* 0x000000d85209b224 */ /* 0x008fe200078e0213 */
[----:B------:R-:W-:Y:S04]  /*7e40*/  BSSY B1, `(.L_x_340) ;  /* 0x0000006000017945 */ /* 0x000fe80003800000 */
[----:B------:R3:W-:Y:S01]  /*7e50*/  @!P3 STG.E.U8 desc[UR36][R6.64+0x130], R9 ;  /* 0x000130090600b986 */ /* 0x0007e2000c101124 */
[----:B------:R-:W-:Y:S05]  /*7e60*/  @P2 BRA `(.L_x_341) ;  /* 0x00000000000c2947 */ /* 0x000fea0003800000 */
[----:B------:R-:W5:Y:S02]  /*7e70*/  LDG.E.U8 R218, desc[UR36][R14.64+0x131] ;  /* 0x000131240eda7981 */ /* 0x000f64000c1e1100 */
[----:B-----5:R-:W-:-:S05]  /*7e80*/  PRMT R8, R218, 0x8880, RZ ;  /* 0x00008880da087816 */ /* 0x020fca00000000ff */
[----:B------:R-:W-:-:S07]  /*7e90*/  IMAD R19, R8, R217, RZ ;  /* 0x000000d908137224 */ /* 0x000fce00078e02ff */
.L_x_341:
[----:B------:R-:W-:Y:S05]  /*7ea0*/  BSYNC B1 ;  /* 0x0000000000017941 */ /* 0x000fea0003800000 */
.L_x_340:
[----:B------:R-:W-:Y:S01]  /*7eb0*/  @!P2 IMAD R83, R83, R216, R19 ;  /* 0x000000d85353a224 */ /* 0x000fe200078e0213 */
[----:B------:R-:W-:Y:S04]  /*7ec0*/  BSSY B1, `(.L_x_342) ;  /* 0x0000006000017945 */ /* 0x000fe80003800000 */
[----:B------:R0:W-:Y:S01]  /*7ed0*/  @!P2 STG.E.U8 desc[UR36][R6.64+0x131], R83 ;  /* 0x000131530600a986 */ /* 0x0001e2000c101124 */
[----:B------:R-:W-:Y:S05]  /*7ee0*/  @P5 BRA `(.L_x_343) ;  /* 0x00000000000c5947 */ /* 0x000fea0003800000 */
[----:B------:R-:W5:Y:S02]  /*7ef0*/  LDG.E.U8 R218, desc[UR36][R10.64+0x138] ;  /* 0x000138240ada7981 */ /* 0x000f64000c1e1100 */
[----:B-----5:R-:W-:-:S05]  /*7f00*/  PRMT R8, R218, 0x8880, RZ ;  /* 0x00008880da087816 */ /* 0x020fca00000000ff */
[----:B------:R-:W-:-:S07]  /*7f10*/  IMAD R19, R8, R217, RZ ;  /* 0x000000d908137224 */ /* 0x000fce00078e02ff */
.L_x_343:
[----:B------:R-:W-:Y:S05]  /*7f20*/  BSYNC B1 ;  /* 0x0000000000017941 */ /* 0x000fea0003800000 */
.L_x_342:
[----:B---3--:R-:W-:Y:S01]  /*7f30*/  @!P5 IMAD R9, R84, R216, R19 ;  /* 0x000000d85409d224 */ /* 0x008fe200078e0213 */
[----:B------:R-:W-:Y:S04]  /*7f40*/  BSSY B1, `(.L_x_344) ;  /* 0x0000006000017945 */ /* 0x000fe80003800000 */
[----:B------:R3:W-:Y:S01]  /*7f50*/  @!P5 STG.E.U8 desc[UR36][R4.64+0x138], R9 ;  /* 0x000138090400d986 */ /* 0x0007e2000c101124 */
[----:B------:R-:W-:Y:S05]  /*7f60*/  @P4 BRA `(.L_x_345) ;  /* 0x00000000000c4947 */ /* 0x000fea0003800000 */
[----:B------:R-:W5:Y:S02]  /*7f70*/  LDG.E.U8 R218, desc[UR36][R10.64+0x139] ;  /* 0x000139240ada7981 */ /* 0x000f64000c1e1100 */
[----:B-----5:R-:W-:-:S05]  /*7f80*/  PRMT R8, R218, 0x8880, RZ ;  /* 0x00008880da087816 */ /* 0x020fca00000000ff */
[----:B------:R-:W-:-:S07]  /*7f90*/  IMAD R19, R8, R217, RZ ;  /* 0x000000d908137224 */ /* 0x000fce00078e02ff */
.L_x_345:
[----:B------:R-:W-:Y:S05]  /*7fa0*/  BSYNC B1 ;  /* 0x0000000000017941 */ /* 0x000fea0003800000 */
.L_x_344:
        /* <DEDUP_REMOVED lines=13> */
.L_x_347:
[----:B------:R-:W-:Y:S05]  /*8080*/  BSYNC B1 ;  /* 0x0000000000017941 */ /* 0x000fea0003800000 */
.L_x_346:
[----:B---3--:R-:W-:Y:S01]  /*8090*/  @!P1 IMAD R9, R86, R216, R19 ;  /* 0x000000d856099224 */ /* 0x008fe200078e0213 */
[----:B------:R-:W-:Y:S04]  /*80a0*/  BSSY B1, `(.L_x_348) ;  /* 0x0000006000017945 */ /* 0x000fe80003800000 */
[----:B------:R3:W-:Y:S01]  /*80b0*/  @!P1 STG.E.U8 desc[UR36][R6.64+0x138], R9 ;  /* 0x0001380906009986 */ /* 0x0007e2000c101124 */
[----:B------:R-:W-:Y:S05]  /*80c0*/  @P0 BRA `(.L_x_349) ;  /* 0x00000000000c0947 */ /* 0x000fea0003800000 */
[----:B------:R-:W5:Y:S02]  /*80d0*/  LDG.E.U8 R218, desc[UR36][R14.64+0x139] ;  /* 0x000139240eda7981 */ /* 0x000f64000c1e1100 */
[----:B-----5:R-:W-:-:S05]  /*80e0*/  PRMT R8, R218, 0x8880, RZ ;  /* 0x00008880da087816 */ /* 0x020fca00000000ff */
[----:B------:R-:W-:-:S07]  /*80f0*/  IMAD R19, R8, R217, RZ ;  /* 0x000000d908137224 */ /* 0x000fce00078e02ff */
.L_x_349:
[----:B------:R-:W-:Y:S05]  /*8100*/  BSYNC B1 ;  /* 0x0000000000017941 */ /* 0x000fea0003800000 */
.L_x_348:
[----:B------:R-:W-:Y:S01]  /*8110*/  @!P0 IMAD R87, R87, R216, R19 ;  /* 0x000000d857578224 */ /* 0x000fe200078e0213 */
[----:B------:R-:W-:Y:S04]  /*8120*/  BSSY B1, `(.L_x_350) ;  /* 0x0000006000017945 */ /* 0x000fe80003800000 */
[----:B------:R0:W-:Y:S01]  /*8130*/  @!P0 STG.E.U8 desc[UR36][R6.64+0x139], R87 ;  /* 0x0001395706008986 */ /* 0x0001e2000c101124 */
[----:B------:R-:W-:Y:S05]  /*8140*/  @P5 BRA `(.L_x_351) ;  /* 0x00000000000c5947 */ /* 0x000fea0003800000 */
[----:B------:R-:W5:Y:S02]  /*8150*/  LDG.E.U8 R218, desc[UR36][R10.64+0x140] ;  /* 0x000140240ada7981 */ /* 0x000f64000c1e1100 */
[----:B-----5:R-:W-:-:S05]  /*8160*/  PRMT R8, R218, 0x8880, RZ ;  /* 0x00008880da087816 */ /* 0x020fca00000000ff */
[----:B------:R-:W-:-:S07]  /*8170*/  IMAD R19, R8, R217, RZ ;  /* 0x000000d908137224 */ /* 0x000fce00078e02ff */
.L_x_351:
[----:B------:R-:W-:Y:S05]  /*8180*/  BSYNC B1 ;  /* 0x0000000000017941 */ /* 0x000fea0003800000 */
.L_x_350:
[----:B---3--:R-:W-:Y:S01]  /*8190*/  @!P5 IMAD R9, R88, R216, R19 ;  /* 0x000000d85809d224 */ /* 0x008fe200078e0213 */
[----:B------:R-:W-:Y:S04]  /*81a0*/  BSSY B1, `(.L_x_352) ;  /* 0x0000006000017945 */ /* 0x000fe80003800000 */
[----:B------:R3:W-:Y:S01]  /*81b0*/  @!P5 STG.E.U8 desc[UR36][R4.64+0x140], R9 ;  /* 0x000140090400d986 */ /* 0x0007e2000c101124 */
[----:B------:R-:W-:Y:S05]  /*81c0*/  @P4 BRA `(.L_x_353) ;  /* 0x00000000000c4947 */ /* 0x000fea0003800000 */
[----:B------:R-:W5:Y:S02]  /*81d0*/  LDG.E.U8 R218, desc[UR36][R10.64+0x141] ;  /* 0x000141240ada7981 */ /* 0x000f64000c1e1100 */
[----:B-----5:R-:W-:-:S05]  /*81e0*/  PRMT R8, R218, 0x8880, RZ ;  /* 0x00008880da087816 */ /* 0x020fca00000000ff */
[----:B------:R-:W-:-:S07]  /*81f0*/  IMAD R19, R8, R217, RZ ;  /* 0x000000d908137224 */ /* 0x000fce00078e02ff */
.L_x_353:
[----:B------:R-:W-:Y:S05]  /*8200*/  BSYNC B1 ;  /* 0x0000000000017941 */ /* 0x000fea0003800000 */
.L_x_352:
        /* <DEDUP_REMOVED lines=13> */
.L_x_355:
[----:B------:R-:W-:Y:S05]  /*82e0*/  BSYNC B1 ;  /* 0x0000000000017941 */ /* 0x000fea0003800000 */
.L_x_354:
[----:B---3--:R-:W-:Y:S01]  /*82f0*/  @!P3 IMAD R9, R90, R216, R19 ;  /* 0x000000d85a09b224 */ /* 0x008fe200078e0213 */
[----:B------:R-:W-:Y:S04]  /*8300*/  BSSY B1, `(.L_x_356) ;  /* 0x0000006000017945 */ /* 0x000fe80003800000 */
[----:B------:R3:W-:Y:S01]  /*8310*/  @!P3 STG.E.U8 desc[UR36][R6.64+0x140], R9 ;  /* 0x000140090600b986 */ /* 0x0007e2000c101124 */
[----:B------:R-:W-:Y:S05]  /*8320*/  @P2 BRA `(.L_x_357) ;  /* 0x00000000000c2947 */ /* 0x000fea0003800000 */
[----:B------:R-:W5:Y:S02]  /*8330*/  LDG.E.U8 R218, desc[UR36][R14.64+0x141] ;  /* 0x000141240eda7981 */ /* 0x000f64000c1e1100 */
[----:B-----5:R-:W-:-:S05]  /*8340*/  PRMT R8, R218, 0x8880, RZ ;  /* 0x00008880da087816 */ /* 0x020fca00000000ff */
[----:B------:R-:W-:-:S07]  /*8350*/  IMAD R19, R8, R217, RZ ;  /* 0x000000d908137224 */ /* 0x000fce00078e02ff */
.L_x_357:
[----:B------:R-:W-:Y:S05]  /*8360*/  BSYNC B1 ;  /* 0x0000000000017941 */ /* 0x000fea0003800000 */
.L_x_356:
[----:B------:R-:W-:Y:S01]  /*8370*/  @!P2 IMAD R91, R91, R216, R19 ;  /* 0x000000d85b5ba224 */ /* 0x000fe200078e0213 */
[----:B------:R-:W-:Y:S04]  /*8380*/  BSSY B1, `(.L_x_358) ;  /* 0x0000006000017945 */ /* 0x000fe80003800000 */
[----:B------:R0:W-:Y:S01]  /*8390*/  @!P2 STG.E.U8 desc[UR36][R6.64+0x141], R91 ;  /* 0x0001415b0600a986 */ /* 0x0001e2000c101124 */
[----:B------:R-:W-:Y:S05]  /*83a0*/  @P5 BRA `(.L_x_359) ;  /* 0x00000000000c5947 */ /* 0x000fea0003800000 */
[----:B------:R-:W5:Y:S02]  /*83b0*/  LDG.E.U8 R218, desc[UR36][R10.64+0x148] ;  /* 0x000148240ada7981 */ /* 0x000f64000c1e1100 */
[----:B-----5:R-:W-:-:S05]  /*83c0*/  PRMT R8, R218, 0x8880, RZ ;  /* 0x00008880da087816 */ /* 0x020fca00000000ff */
[----:B------:R-:W-:-:S07]  /*83d0*/  IMAD R19, R8, R217, RZ ;  /* 0x000000d908137224 */ /* 0x000fce00078e02ff */
.L_x_359:
[----:B------:R-:W-:Y:S05]  /*83e0*/  BSYNC B1 ;  /* 0x0000000000017941 */ /* 0x000fea0003800000 */
.L_x_358:
[----:B---3--:R-:W-:Y:S01]  /*83f0*/  @!P5 IMAD R9, R92, R216, R19 ;  /* 0x000000d85c09d224 */ /* 0x008fe200078e0213 */
[----:B------:R-:W-:Y:S04]  /*8400*/  BSSY B1, `(.L_x_360) ;  /* 0x0000006000017945 */ /* 0x000fe80003800000 */
[----:B------:R3:W-:Y:S01]  /*8410*/  @!P5 STG.E.U8 desc[UR36][R4.64+0x148], R9 ;  /* 0x000148090400d986 */ /* 0x0007e2000c101124 */
[----:B------:R-:W-:Y:S05]  /*8420*/  @P4 BRA `(.L_x_361) ;  /* 0x00000000000c4947 */ /* 0x000fea0003800000 */
[----:B------:R-:W5:Y:S02]  /*8430*/  LDG.E.U8 R218, desc[UR36][R10.64+0x149] ;  /* 0x000149240ada7981 */ /* 0x000f64000c1e1100 */
[----:B-----5:R-:W-:-:S05]  /*8440*/  PRMT R8, R218, 0x8880, RZ ;  /* 0x00008880da087816 */ /* 0x020fca00000000ff */
[----:B------:R-:W-:-:S07]  /*8450*/  IMAD R19, R8, R217, RZ ;  /* 0x000000d908137224 */ /* 0x000fce00078e02ff */
.L_x_361:
[----:B------:R-:W-:Y:S05]  /*8460*/  BSYNC B1 ;  /* 0x0000000000017941 */ /* 0x000fea0003800000 */
.L_x_360:
        /* <DEDUP_REMOVED lines=13> */
.L_x_363:
[----:B------:R-:W-:Y:S05]  /*8540*/  BSYNC B1 ;  /* 0x0000000000017941 */ /* 0x000fea0003800000 */
.L_x_362:
[----:B---3--:R-:W-:Y:S01]  /*8550*/  @!P1 IMAD R9, R94, R216, R19 ;  /* 0x000000d85e099224 */ /* 0x008fe200078e0213 */
[----:B------:R-:W-:Y:S04]  /*8560*/  BSSY B1, `(.L_x_364) ;  /* 0x0000006000017945 */ /* 0x000fe80003800000 */
[----:B------:R3:W-:Y:S01]  /*8570*/  @!P1 STG.E.U8 desc[UR36][R6.64+0x148], R9 ;  /* 0x0001480906009986 */ /* 0x0007e2000c101124 */
[----:B------:R-:W-:Y:S05]  /*8580*/  @P0 BRA `(.L_x_365) ;  /* 0x00000000000c0947 */ /* 0x000fea0003800000 */
[----:B------:R-:W5:Y:S02]  /*8590*/  LDG.E.U8 R218, desc[UR36][R14.64+0x149] ;  /* 0x000149240eda7981 */ /* 0x000f64000c1e1100 */
[----:B-----5:R-:W-:-:S05]  /*85a0*/  PRMT R8, R218, 0x8880, RZ ;  /* 0x00008880da087816 */ /* 0x020fca00000000ff */
[----:B------:R-:W-:-:S07]  /*85b0*/  IMAD R19, R8, R217, RZ ;  /* 0x000000d908137224 */ /* 0x000fce00078e02ff */
.L_x_365:
[----:B------:R-:W-:Y:S05]  /*85c0*/  BSYNC B1 ;  /* 0x0000000000017941 */ /* 0x000fea0003800000 */
.L_x_364:
[----:B------:R-:W-:Y:S01]  /*85d0*/  @!P0 IMAD R95, R95, R216, R19 ;  /* 0x000000d85f5f8224 */ /* 0x000fe200078e0213 */
[----:B------:R-:W-:Y:S04]  /*85e0*/  BSSY B1, `(.L_x_366) ;  /* 0x0000006000017945 */ /* 0x000fe80003800000 */
[----:B------:R0:W-:Y:S01]  /*85f0*/  @!P0 STG.E.U8 desc[UR36][R6.64+0x149], R95 ;  /* 0x0001495f06008986 */ /* 0x0001e2000c101124 */
[----:B------:R-:W-:Y:S05]  /*8600*/  @P5 BRA `(.L_x_367) ;  /* 0x00000000000c5947 */ /* 0x000fea0003800000 */
[----:B------:R-:W5:Y:S02]  /*8610*/  LDG.E.U8 R218, desc[UR36][R10.64+0x150] ;  /* 0x000150240ada7981 */ /* 0x000f64000c1e1100 */
[----:B-----5:R-:W-:-:S05]  /*8620*/  PRMT R8, R218, 0x8880, RZ ;  /* 0x00008880da087816 */ /* 0x020fca00000000ff */
[----:B------:R-:W-:-:S07]  /*8630*/  IMAD R19, R8, R217, RZ ;  /* 0x000000d908137224 */ /* 0x000fce00078e02ff */
.L_x_367:
[----:B------:R-:W-:Y:S05]  /*8640*/  BSYNC B1 ;  /* 0x0000000000017941 */ /* 0x000fea0003800000 */
.L_x_366:
[----:B---3--:R-:W-:Y:S01]  /*8650*/  @!P5 IMAD R9, R96, R216, R19 ;  /* 0x000000d86009d224 */ /* 0x008fe200078e0213 */
[----:B------:R-:W-:Y:S04]  /*8660*/  BSSY B1, `(.L_x_368) ;  /* 0x0000006000017945 */ /* 0x000fe80003800000 */
[----:B------:R3:W-:Y:S01]  /*8670*/  @!P5 STG.E.U8 desc[UR36][R4.64+0x150], R9 ;  /* 0x000150090400d986 */ /* 0x0007e2000c101124 */
[----:B------:R-:W-:Y:S05]  /*8680*/  @P4 BRA `(.L_x_369) ;  /* 0x00000000000c4947 */ /* 0x000fea0003800000 */
[----:B------:R-:W5:Y:S02]  /*8690*/  LDG.E.U8 R218, desc[UR36][R10.64+0x151] ;  /* 0x000151240ada7981 */ /* 0x000f64000c1e1100 */
[----:B-----5:R-:W-:-:S05]  /*86a0*/  PRMT R8, R218, 0x8880, RZ ;  /* 0x00008880da087816 */ /* 0x020fca00000000ff */
[----:B------:R-:W-:-:S07]  /*86b0*/  IMAD R19, R8, R217, RZ ;  /* 0x000000d908137224 */ /* 0x000fce00078e02ff */
.L_x_369:
[----:B------:R-:W-:Y:S05]  /*86c0*/  BSYNC B1 ;  /* 0x0000000000017941 */ /* 0x000fea0003800000 */
.L_x_368:
        /* <DEDUP_REMOVED lines=13> */
.L_x_371:
[----:B------:R-:W-:Y:S05]  /*87a0*/  BSYNC B1 ;  /* 0x0000000000017941 */ /* 0x000fea0003800000 */
.L_x_370:
[----:B---3--:R-:W-:Y:S01]  /*87b0*/  @!P3 IMAD R9, R98, R216, R19 ;  /* 0x000000d86209b224 */ /* 0x008fe200078e0213 */
[----:B------:R-:W-:Y:S04]  /*87c0*/  BSSY B1, `(.L_x_372) ;  /* 0x0000006000017945 */ /* 0x000fe80003800000 */
[----:B------:R3:W-:Y:S01]  /*87d0*/  @!P3 STG.E.U8 desc[UR36][R6.64+0x150], R9 ;  /* 0x000150090600b986 */ /* 0x0007e2000c101124 */
[----:B------:R-:W-:Y:S05]  /*87e0*/  @P2 BRA `(.L_x_373) ;  /* 0x00000000000c2947 */ /* 0x000fea0003800000 */
[----:B------:R-:W5:Y:S02]  /*87f0*/  LDG.E.U8 R218, desc[UR36][R14.64+0x151] ;  /* 0x000151240eda7981 */ /* 0x000f64000c1e1100 */
[----:B-----5:R-:W-:-:S05]  /*8800*/  PRMT R8, R218, 0x8880, RZ ;  /* 0x00008880da087816 */ /* 0x020fca00000000ff */
[----:B------:R-:W-:-:S07]  /*8810*/  IMAD R19, R8, R217, RZ ;  /* 0x000000d908137224 */ /* 0x000fce00078e02ff */
.L_x_373:
[----:B------:R-:W-:Y:S05]  /*8820*/  BSYNC B1 ;  /* 0x0000000000017941 */ /* 0x000fea0003800000 */
.L_x_372:
[----:B------:R-:W-:Y:S01]  /*8830*/  @!P2 IMAD R99, R99, R216, R19 ;  /* 0x000000d86363a224 */ /* 0x000fe200078e0213 */
[----:B------:R-:W-:Y:S04]  /*8840*/  BSSY B1, `(.L_x_374) ;  /* 0x0000006000017945 */ /* 0x000fe80003800000 */
[----:B------:R0:W-:Y:S01]  /*8850*/  @!P2 STG.E.U8 desc[UR36][R6.64+0x151], R99 ;  /* 0x000151630600a986 */ /* 0x0001e2000c101124 */
[----:B------:R-:W-:Y:S05]  /*8860*/  @P5 BRA `(.L_x_375) ;  /* 0x00000000000c5947 */ /* 0x000fea0003800000 */
[----:B------:R-:W5:Y:S02]  /*8870*/  LDG.E.U8 R218, desc[UR36][R10.64+0x158] ;  /* 0x000158240ada7981 */ /* 0x000f64000c1e1100 */
[----:B-----5:R-:W-:-:S05]  /*8880*/  PRMT R8, R218, 0x8880, RZ ;  /* 0x00008880da087816 */ /* 0x020fca00000000ff */
[----:B------:R-:W-:-:S07]  /*8890*/  IMAD R19, R8, R217, RZ ;  /* 0x000000d908137224 */ /* 0x000fce00078e02ff */
.L_x_375:
[----:B------:R-:W-:Y:S05]  /*88a0*/  BSYNC B1 ;  /* 0x0000000000017941 */ /* 0x000fea0003800000 */
.L_x_374:
[----:B---3--:R-:W-:Y:S01]  /*88b0*/  @!P5 IMAD R9, R100, R216, R19 ;  /* 0x000000d86409d224 */ /* 0x008fe200078e0213 */
[----:B------:R-:W-:Y:S04]  /*88c0*/  BSSY B1, `(.L_x_376) ;  /* 0x0000006000017945 */ /* 0x000fe80003800000 */
[----:B------:R3:W-:Y:S01]  /*88d0*/  @!P5 STG.E.U8 desc[UR36][R4.64+0x158], R9 ;  /* 0x000158090400d986 */ /* 0x0007e2000c101124 */
[----:B------:R-:W-:Y:S05]  /*88e0*/  @P4 BRA `(.L_x_377) ;  /* 0x00000000000c4947 */ /* 0x000fea0003800000 */
[----:B------:R-:W5:Y:S02]  /*88f0*/  LDG.E.U8 R218, desc[UR36][R10.64+0x159] ;  /* 0x000159240ada7981 */ /* 0x000f64000c1e1100 */
[----:B-----5:R-:W-:-:S05]  /*8900*/  PRMT R8, R218, 0x8880, RZ ;  /* 0x00008880da087816 */ /* 0x020fca00000000ff */
[----:B------:R-:W-:-:S07]  /*8910*/  IMAD R19, R8, R217, RZ ;  /* 0x000000d908137224 */ /* 0x000fce00078e02ff */
.L_x_377:
[----:B------:R-:W-:Y:S05]  /*8920*/  BSYNC B1 ;  /* 0x0000000000017941 */ /* 0x000fea0003800000 */
.L_x_376:
        /* <DEDUP_REMOVED lines=13> */
.L_x_379:
[----:B------:R-:W-:Y:S05]  /*8a00*/  BSYNC B1 ;  /* 0x0000000000017941 */ /* 0x000fea0003800000 */
.L_x_378:
[----:B---3--:R-:W-:Y:S01]  /*8a10*/  @!P1 IMAD R9, R102, R216, R19 ;  /* 0x000000d866099224 */ /* 0x008fe200078e0213 */
[----:B------:R-:W-:Y:S04]  /*8a20*/  BSSY B1, `(.L_x_380) ;  /* 0x0000006000017945 */ /* 0x000fe80003800000 */
[----:B------:R3:W-:Y:S01]  /*8a30*/  @!P1 STG.E.U8 desc[UR36][R6.64+0x158], R9 ;  /* 0x0001580906009986 */ /* 0x0007e2000c101124 */
[----:B------:R-:W-:Y:S05]  /*8a40*/  @P4 BRA `(.L_x_381) ;  /* 0x00000000000c4947 */ /* 0x000fea0003800000 */
[----:B------:R-:W5:Y:S02]  /*8a50*/  LDG.E.U8 R218, desc[UR36][R14.64+0x159] ;  /* 0x000159240eda7981 */ /* 0x000f64000c1e1100 */
[----:B-----5:R-:W-:-:S05]  /*8a60*/  PRMT R8, R218, 0x8880, RZ ;  /* 0x00008880da087816 */ /* 0x020fca00000000ff */
[----:B------:R-:W-:-:S07]  /*8a70*/  IMAD R19, R8, R217, RZ ;  /* 0x000000d908137224 */ /* 0x000fce00078e02ff */
.L_x_381:
[----:B------:R-:W-:Y:S05]  /*8a80*/  BSYNC B1 ;  /* 0x0000000000017941 */ /* 0x000fea0003800000 */
.L_x_380:
[----:B------:R-:W-:Y:S01]  /*8a90*/  @!P4 IMAD R103, R103, R216, R19 ;  /* 0x000000d86767c224 */ /* 0x000fe200078e0213 */
[----:B------:R-:W-:Y:S04]  /*8aa0*/  BSSY B1, `(.L_x_382) ;  /* 0x0000006000017945 */ /* 0x000fe80003800000 */
[----:B------:R0:W-:Y:S01]  /*8ab0*/  @!P4 STG.E.U8 desc[UR36][R6.64+0x159], R103 ;  /* 0x000159670600c986 */ /* 0x0001e2000c101124 */
[----:B------:R-:W-:Y:S05]  /*8ac0*/  @P5 BRA `(.L_x_383) ;  /* 0x00000000000c5947 */ /* 0x000fea0003800000 */
[----:B------:R-:W5:Y:S02]  /*8ad0*/  LDG.E.U8 R218, desc[UR36][R10.64+0x160] ;  /* 0x000160240ada7981 */ /* 0x000f64000c1e1100 */
[----:B-----5:R-:W-:-:S05]  /*8ae0*/  PRMT R8, R218, 0x8880, RZ ;  /* 0x00008880da087816 */ /* 0x020fca00000000ff */
[----:B------:R-:W-:-:S07]  /*8af0*/  IMAD R19, R8, R217, RZ ;  /* 0x000000d908137224 */ /* 0x000fce00078e02ff */
.L_x_383:
[----:B------:R-:W-:Y:S05]  /*8b00*/  BSYNC B1 ;  /* 0x0000000000017941 */ /* 0x000fea0003800000 */
.L_x_382:
[----:B---3--:R-:W-:Y:S01]  /*8b10*/  @!P5 IMAD R9, R104, R216, R19 ;  /* 0x000000d86809d224 */ /* 0x008fe200078e0213 */
[----:B------:R-:W-:Y:S04]  /*8b20*/  BSSY B1, `(.L_x_384) ;  /* 0x0000006000017945 */ /* 0x000fe80003800000 */
[----:B------:R3:W-:Y:S01]  /*8b30*/  @!P5 STG.E.U8 desc[UR36][R4.64+0x160], R9 ;  /* 0x000160090400d986 */ /* 0x0007e2000c101124 */
[----:B------:R-:W-:Y:S05]  /*8b40*/  @P0 BRA `(.L_x_385) ;  /* 0x00000000000c0947 */ /* 0x000fea0003800000 */
[----:B------:R-:W5:Y:S02]  /*8b50*/  LDG.E.U8 R218, desc[UR36][R10.64+0x161] ;  /* 0x000161240ada7981 */ /* 0x000f64000c1e1100 */
[----:B-----5:R-:W-:-:S05]  /*8b60*/  PRMT R8, R218, 0x8880, RZ ;  /* 0x00008880da087816 */ /* 0x020fca00000000ff */
[----:B------:R-:W-:-:S07]  /*8b70*/  IMAD R19, R8, R217, RZ ;  /* 0x000000d908137224 */ /* 0x000fce00078e02ff */
.L_x_385:
[----:B------:R-:W-:Y:S05]  /*8b80*/  BSYNC B1 ;  /* 0x0000000000017941 */ /* 0x000fea0003800000 */
.L_x_384:
        /* <DEDUP_REMOVED lines=13> */
.L_x_387:
[----:B------:R-:W-:Y:S05]  /*8c60*/  BSYNC B1 ;  /* 0x0000000000017941 */ /* 0x000fea0003800000 */
.L_x_386:
[----:B---3--:R-:W-:Y:S01]  /*8c70*/  @!P3 IMAD R9, R106, R216, R19 ;  /* 0x000000d86a09b224 */ /* 0x008fe200078e0213 */
[----:B------:R-:W-:Y:S04]  /*8c80*/  BSSY B1, `(.L_x_388) ;  /* 0x0000006000017945 */ /* 0x000fe80003800000 */
[----:B------:R3:W-:Y:S01]  /*8c90*/  @!P3 STG.E.U8 desc[UR36][R6.64+0x160], R9 ;  /* 0x000160090600b986 */ /* 0x0007e2000c101124 */
[----:B------:R-:W-:Y:S05]  /*8ca0*/  @P2 BRA `(.L_x_389) ;  /* 0x00000000000c2947 */ /* 0x000fea0003800000 */
[----:B------:R-:W5:Y:S02]  /*8cb0*/  LDG.E.U8 R218, desc[UR36][R14.64+0x161] ;  /* 0x000161240eda7981 */ /* 0x000f64000c1e1100 */
[----:B-----5:R-:W-:-:S05]  /*8cc0*/  PRMT R8, R218, 0x8880, RZ ;  /* 0x00008880da087816 */ /* 0x020fca00000000ff */
[----:B------:R-:W-:-:S07]  /*8cd0*/  IMAD R19, R8, R217, RZ ;  /* 0x000000d908137224 */ /* 0x000fce00078e02ff */
.L_x_389:
[----:B------:R-:W-:Y:S05]  /*8ce0*/  BSYNC B1 ;  /* 0x0000000000017941 */ /* 0x000fea0003800000 */
.L_x_388:
[----:B------:R-:W-:Y:S01]  /*8cf0*/  @!P2 IMAD R107, R107, R216, R19 ;  /* 0x000000d86b6ba224 */ /* 0x000fe200078e0213 */
[----:B------:R-:W-:Y:S04]  /*8d00*/  BSSY B1, `(.L_x_390) ;  /* 0x0000006000017945 */ /* 0x000fe80003800000 */
[----:B------:R0:W-:Y:S01]  /*8d10*/  @!P2 STG.E.U8 desc[UR36][R6.64+0x161], R107 ;  /* 0x0001616b0600a986 */ /* 0x0001e2000c101124 */
[----:B------:R-:W-:Y:S05]  /*8d20*/  @P0 BRA `(.L_x_391) ;  /* 0x00000000000c0947 */ /* 0x000fea0003800000 */
[----:B------:R-:W5:Y:S02]  /*8d30*/  LDG.E.U8 R218, desc[UR36][R10.64+0x168] ;  /* 0x000168240ada7981 */ /* 0x000f64000c1e1100 */
[----:B-----5:R-:W-:-:S05]  /*8d40*/  PRMT R8, R218, 0x8880, RZ ;  /* 0x00008880da087816 */ /* 0x020fca00000000ff */
[----:B------:R-:W-:-:S07]  /*8d50*/  IMAD R19, R8, R217, RZ ;  /* 0x000000d908137224 */ /* 0x000fce00078e02ff */
.L_x_391:
[----:B------:R-:W-:Y:S05]  /*8d60*/  BSYNC B1 ;  /* 0x0000000000017941 */ /* 0x000fea0003800000 */
.L_x_390:
[----:B---3--:R-:W-:Y:S01]  /*8d70*/  @!P0 IMAD R9, R108, R216, R19 ;  /* 0x000000d86c098224 */ /* 0x008fe200078e0213 */
[----:B------:R-:W-:Y:S04]  /*8d80*/  BSSY B1, `(.L_x_392) ;  /* 0x0000006000017945 */ /* 0x000fe80003800000 */
[----:B------:R3:W-:Y:S01]  /*8d90*/  @!P0 STG.E.U8 desc[UR36][R4.64+0x168], R9 ;  /* 0x0001680904008986 */ /* 0x0007e2000c101124 */
[----:B------:R-:W-:Y:S05]  /*8da0*/  @P5 BRA `(.L_x_393) ;  /* 0x00000000000c5947 */ /* 0x000fea0003800000 */
[----:B------:R-:W5:Y:S02]  /*8db0*/  LDG.E.U8 R218, desc[UR36][R10.64+0x169] ;  /* 0x000169240ada7981 */ /* 0x000f64000c1e1100 */
[----:B-----5:R-:W-:-:S05]  /*8dc0*/  PRMT R8, R218, 0x8880, RZ ;  /* 0x00008880da087816 */ /* 0x020fca00000000ff */
[----:B------:R-:W-:-:S07]  /*8dd0*/  IMAD R19, R8, R217, RZ ;  /* 0x000000d908137224 */ /* 0x000fce00078e02ff */
.L_x_393:
[----:B------:R-:W-:Y:S05]  /*8de0*/  BSYNC B1 ;  /* 0x0000000000017941 */ /* 0x000fea0003800000 */
.L_x_392:
        /* <DEDUP_REMOVED lines=13> */
.L_x_395:
[----:B------:R-:W-:Y:S05]  /*8ec0*/  BSYNC B1 ;  /* 0x0000000000017941 */ /* 0x000fea0003800000 */
.L_x_394:
[----:B---3--:R-:W-:Y:S01]  /*8ed0*/  @!P4 IMAD R9, R110, R216, R19 ;  /* 0x000000d86e09c224 */ /* 0x008fe200078e0213 */
[----:B------:R-:W-:Y:S04]  /*8ee0*/  BSSY B1, `(.L_x_396) ;  /* 0x0000006000017945 */ /* 0x000fe80003800000 */
[----:B------:R3:W-:Y:S01]  /*8ef0*/  @!P4 STG.E.U8 desc[UR36][R6.64+0x168], R9 ;  /* 0x000168090600c986 */ /* 0x0007e2000c101124 */
[----:B------:R-:W-:Y:S05]  /*8f00*/  @P1 BRA `(.L_x_397) ;  /* 0x00000000000c1947 */ /* 0x000fea0003800000 */
[----:B------:R-:W5:Y:S02]  /*8f10*/  LDG.E.U8 R218, desc[UR36][R14.64+0x169] ;  /* 0x000169240eda7981 */ /* 0x000f64000c1e1100 */
[----:B-----5:R-:W-:-:S05]  /*8f20*/  PRMT R8, R218, 0x8880, RZ ;  /* 0x00008880da087816 */ /* 0x020fca00000000ff */
[----:B------:R-:W-:-:S07]  /*8f30*/  IMAD R19, R8, R217, RZ ;  /* 0x000000d908137224 */ /* 0x000fce00078e02ff */
.L_x_397:
[----:B------:R-:W-:Y:S05]  /*8f40*/  BSYNC B1 ;  /* 0x0000000000017941 */ /* 0x000fea0003800000 */
.L_x_396:
[----:B------:R-:W-:Y:S01]  /*8f50*/  @!P1 IMAD R111, R111, R216, R19 ;  /* 0x000000d86f6f9224 */ /* 0x000fe200078e0213 */
[----:B------:R-:W-:Y:S04]  /*8f60*/  BSSY B1, `(.L_x_398) ;  /* 0x0000006000017945 */ /* 0x000fe80003800000 */
[----:B------:R0:W-:Y:S01]  /*8f70*/  @!P1 STG.E.U8 desc[UR36][R6.64+0x169], R111 ;  /* 0x0001696f06009986 */ /* 0x0001e2000c101124 */
[----:B------:R-:W-:Y:S05]  /*8f80*/  @P3 BRA `(.L_x_399) ;  /* 0x00000000000c3947 */ /* 0x000fea0003800000 */
[----:B------:R-:W5:Y:S02]  /*8f90*/  LDG.E.U8 R218, desc[UR36][R10.64+0x170] ;  /* 0x000170240ada7981 */ /* 0x000f64000c1e1100 */
[----:B-----5:R-:W-:-:S05]  /*8fa0*/  PRMT R8, R218, 0x8880, RZ ;  /* 0x00008880da087816 */ /* 0x020fca00000000ff */
[----:B------:R-:W-:-:S07]  /*8fb0*/  IMAD R19, R8, R217, RZ ;  /* 0x000000d908137224 */ /* 0x000fce00078e02ff */
.L_x_399:
[----:B------:R-:W-:Y:S05]  /*8fc0*/  BSYNC B1 ;  /* 0x0000000000017941 */ /* 0x000fea0003800000 */
.L_x_398:
[----:B---3--:R-:W-:Y:S01]  /*8fd0*/  @!P3 IMAD R9, R112, R216, R19 ;  /* 0x000000d87009b224 */ /* 0x008fe200078e0213 */
[----:B------:R-:W-:Y:S04]  /*8fe0*/  BSSY B1, `(.L_x_400) ;  /* 0x0000006000017945 */ /* 0x000fe80003800000 */
[----:B------:R3:W-:Y:S01]  /*8ff0*/  @!P3 STG.E.U8 desc[UR36][R4.64+0x170], R9 ;  /* 0x000170090400b986 */ /* 0x0007e2000c101124 */
[----:B------:R-:W-:Y:S05]  /*9000*/  @P5 BRA `(.L_x_401) ;  /* 0x00000000000c5947 */ /* 0x000fea0003800000 */
[----:B------:R-:W5:Y:S02]  /*9010*/  LDG.E.U8 R218, desc[UR36][R10.64+0x171] ;  /* 0x000171240ada7981 */ /* 0x000f64000c1e1100 */
[----:B-----5:R-:W-:-:S05]  /*9020*/  PRMT R8, R218, 0x8880, RZ ;  /* 0x00008880da087816 */ /* 0x020fca00000000ff */
[----:B------:R-:W-:-:S07]  /*9030*/  IMAD R19, R8, R217, RZ ;  /* 0x000000d908137224 */ /* 0x000fce00078e02ff */
.L_x_401:
[----:B------:R-:W-:Y:S05]  /*9040*/  BSYNC B1 ;  /* 0x0000000000017941 */ /* 0x000fea0003800000 */
.L_x_400:
        /* <DEDUP_REMOVED lines=9> */
[----:B------:R-:W-:Y:S01]  /*90e0*/  ISETP.LT.OR P3, PT, R3, 0x9, !P3 ;  /* 0x000000090300780c */ /* 0x000fe20005f61670 */
[----:B------:R-:W-:-:S12]  /*90f0*/  @P2 BRA `(.L_x_403) ;  /* 0x00000000000c2947 */ /* 0x000fd80003800000 */
[----:B------:R-:W5:Y:S02]  /*9100*/  LDG.E.U8 R218, desc[UR36][R14.64+0x170] ;  /* 0x000170240eda7981 */ /* 0x000f64000c1e1100 */
[----:B-----5:R-:W-:-:S05]  /*9110*/  PRMT R0, R218, 0x8880, RZ ;  /* 0x00008880da007816 */ /* 0x020fca00000000ff */
[----:B------:R-:W-:-:S07]  /*9120*/  IMAD R19, R0, R217, RZ ;  /* 0x000000d900137224 */ /* 0x000fce00078e02ff */
.L_x_403:
[----:B------:R-:W-:Y:S05]  /*9130*/  BSYNC B1 ;  /* 0x0000000000017941 */ /* 0x000fea0003800000 */
.L_x_402:
[----:B---3--:R-:W-:Y:S01]  /*9140*/  @!P2 IMAD R9, R114, R216, R19 ;  /* 0x000000d87209a224 */ /* 0x008fe200078e0213 */
[----:B------:R-:W-:Y:S04]  /*9150*/  BSSY B1, `(.L_x_404) ;  /* 0x0000006000017945 */ /* 0x000fe80003800000 */
[----:B------:R3:W-:Y:S01]  /*9160*/  @!P2 STG.E.U8 desc[UR36][R6.64+0x170], R9 ;  /* 0x000170090600a986 */ /* 0x0007e2000c101124 */
[----:B------:R-:W-:Y:S05]  /*9170*/  @P0 BRA `(.L_x_405) ;  /* 0x00000000000c0947 */ /* 0x000fea0003800000 */
[----:B------:R-:W5:Y:S02]  /*9180*/  LDG.E.U8 R218, desc[UR36][R14.64+0x171] ;  /* 0x000171240eda7981 */ /* 0x000f64000c1e1100 */
[----:B-----5:R-:W-:-:S05]  /*9190*/  PRMT R0, R218, 0x8880, RZ ;  /* 0x00008880da007816 */ /* 0x020fca00000000ff */
[----:B------:R-:W-:-:S07]  /*91a0*/  IMAD R19, R0, R217, RZ ;  /* 0x000000d900137224 */ /* 0x000fce00078e02ff */
.L_x_405:
[----:B------:R-:W-:Y:S05]  /*91b0*/  BSYNC B1 ;  /* 0x0000000000017941 */ /* 0x000fea0003800000 */
.L_x_404:
[----:B------:R-:W-:Y:S01]  /*91c0*/  @!P0 IMAD R115, R115, R216, R19 ;  /* 0x000000d873738224 */ /* 0x000fe200078e0213 */
[----:B------:R-:W-:Y:S04]  /*91d0*/  BSSY B1, `(.L_x_406) ;  /* 0x0000006000017945 */ /* 0x000fe80003800000 */
[----:B------:R0:W-:Y:S01]  /*91e0*/  @!P0 STG.E.U8 desc[UR36][R6.64+0x171], R115 ;  /* 0x0001717306008986 */ /* 0x0001e2000c101124 */
[----:B------:R-:W-:Y:S05]  /*91f0*/  @P5 BRA `(.L_x_407) ;  /* 0x00000000000c5947 */ /* 0x000fea0003800000 */
[----:B------:R-:W5:Y:S02]  /*9200*/  LDG.E.U8 R218, desc[UR36][R10.64+0x178] ;  /* 0x000178240ada7981 */ /* 0x000f64000c1e1100 */
[----:B-----5:R-:W-:-:S05]  /*9210*/  PRMT R0, R218, 0x8880, RZ ;  /* 0x00008880da007816 */ /* 0x020fca00000000ff */
[----:B------:R-:W-:-:S07]  /*9220*/  IMAD R19, R0, R217, RZ ;  /* 0x000000d900137224 */ /* 0x000fce00078e02ff */
.L_x_407:
[----:B------:R-:W-:Y:S05]  /*9230*/  BSYNC B1 ;  /* 0x0000000000017941 */ /* 0x000fea0003800000 */
.L_x_406:
[----:B---3--:R-:W-:Y:S01]  /*9240*/  @!P5 IMAD R9, R116, R216, R19 ;  /* 0x000000d87409d224 */ /* 0x008fe200078e0213 */
[----:B------:R-:W-:Y:S04]  /*9250*/  BSSY B1, `(.L_x_408) ;  /* 0x0000006000017945 */ /* 0x000fe80003800000 */
[----:B------:R3:W-:Y:S01]  /*9260*/  @!P5 STG.E.U8 desc[UR36][R4.64+0x178], R9 ;  /* 0x000178090400d986 */ /* 0x0007e2000c101124 */
[----:B------:R-:W-:Y:S05]  /*9270*/  @P4 BRA `(.L_x_409) ;  /* 0x00000000000c4947 */ /* 0x000fea0003800000 */
[----:B------:R-:W5:Y:S02]  /*9280*/  LDG.E.U8 R218, desc[UR36][R10.64+0x179] ;  /* 0x000179240ada7981 */ /* 0x000f64000c1e1100 */
[----:B-----5:R-:W-:-:S05]  /*9290*/  PRMT R0, R218, 0x8880, RZ ;  /* 0x00008880da007816 */ /* 0x020fca00000000ff */
[----:B------:R-:W-:-:S07]  /*92a0*/  IMAD R19, R0, R217, RZ ;  /* 0x000000d900137224 */ /* 0x000fce00078e02ff */
.L_x_409:
[----:B------:R-:W-:Y:S05]  /*92b0*/  BSYNC B1 ;  /* 0x0000000000017941 */ /* 0x000fea0003800000 */
.L_x_408:
[----:B------:R-:W-:Y:S01]  /*92c0*/  @!P4 IMAD R117, R117, R216, R19 ;  /* 0x000000d87575c224 */ /* 0x000fe200078e0213 */
[----:B------:R-:W-:Y:S04]  /*92d0*/  BSSY B1, `(.L_x_410) ;  /* 0x0000006000017945 */ /* 0x000fe80003800000 */
[----:B------:R0:W-:Y:S01]  /*92e0*/  @!P4 STG.E.U8 desc[UR36][R4.64+0x179], R117 ;  /* 0x000179750400c986 */ /* 0x0001e2000c101124 */
[----:B------:R-:W-:Y:S05]  /*92f0*/  @P3 BRA `(.L_x_411) ;  /* 0x00000000000c3947 */ /* 0x000fea0003800000 */
[----:B------:R-:W5:Y:S02]  /*9300*/  LDG.E.U8 R218, desc[UR36][R14.64+0x178] ;  /* 0x000178240eda7981 */ /* 0x000f64000c1e1100 */
[----:B-----5:R-:W-:-:S05]  /*9310*/  PRMT R0, R218, 0x8880, RZ ;  /* 0x00008880da007816 */ /* 0x020fca00000000ff */
[----:B------:R-:W-:-:S07]  /*9320*/  IMAD R19, R0, R217, RZ ;  /* 0x000000d900137224 */ /* 0x000fce00078e02ff */
.L_x_411:
[----:B------:R-:W-:Y:S05]  /*9330*/  BSYNC B1 ;  /* 0x0000000000017941 */ /* 0x000fea0003800000 */
.L_x_410:
[----:B0123--:R-:W-:Y:S01]  /*9340*/  @!P3 IMAD R5, R118, R216, R19 ;  /* 0x000000d87605b224 */ /* 0x00ffe200078e0213 */
[----:B------:R-:W-:Y:S01]  /*9350*/  ISETP.LT.OR P1, PT, R3, 0x9, !P1 ;  /* 0x000000090300780c */ /* 0x000fe20004f21670 */
[----:B------:R-:W-:Y:S03]  /*9360*/  BSSY B1, `(.L_x_412) ;  /* 0x0000006000017945 */ /* 0x000fe60003800000 */
[----:B------:R0:W-:Y:S09]  /*9370*/  @!P3 STG.E.U8 desc[UR36][R6.64+0x178], R5 ;  /* 0x000178050600b986 */ /* 0x0001f2000c101124 */
[----:B------:R-:W-:Y:S05]  /*9380*/  @P1 BRA `(.L_x_413) ;  /* 0x00000000000c1947 */ /* 0x000fea0003800000 */
[----:B------:R-:W2:Y:S02]  /*9390*/  LDG.E.U8 R218, desc[UR36][R14.64+0x179] ;  /* 0x000179240eda7981 */ /* 0x000ea4000c1e1100 */
[----:B--2---:R-:W-:-:S05]  /*93a0*/  PRMT R0, R218, 0x8880, RZ ;  /* 0x00008880da007816 */ /* 0x004fca00000000ff */
[----:B------:R-:W-:-:S07]  /*93b0*/  IMAD R19, R0, R217, RZ ;  /* 0x000000d900137224 */ /* 0x000fce00078e02ff */
.L_x_413:
[----:B------:R-:W-:Y:S05]  /*93c0*/  BSYNC B1 ;  /* 0x0000000000017941 */ /* 0x000fea0003800000 */
.L_x_412:
[----:B------:R-:W-:Y:S01]  /*93d0*/  IMAD R19, R119, R216, R19 ;  /* 0x000000d877137224 */ /* 0x000fe200078e0213 */
[----:B------:R-:W-:Y:S06]  /*93e0*/  @P1 BRA `(.L_x_414) ;  /* 0x0000002800881947 */ /* 0x000fec0003800000 */
[----:B------:R1:W-:Y:S01]  /*93f0*/  STG.E.U8 desc[UR36][R6.64+0x179], R19 ;  /* 0x0001791306007986 */ /* 0x0003e2000c101124 */
[----:B------:R-:W-:Y:S05]  /*9400*/  BRA `(.L_x_414) ;  /* 0x0000002800807947 */ /* 0x000fea0003800000 */
.L_x_29:
[C---:B------:R-:W-:Y:S02]  /*9410*/  ISETP.GE.AND P1, PT, R0.reuse, 0x1, PT ;  /* 0x000000010000780c */ /* 0x040fe40003f26270 */
[----:B------:R-:W-:Y:S02]  /*9420*/  ISETP.GE.AND P2, PT, R0, 0x2, PT ;  /* 0x000000020000780c */ /* 0x000fe40003f46270 */
[C---:B------:R-:W-:Y:S02]  /*9430*/  ISETP.LT.OR P4, PT, R3.reuse, 0x1, !P1 ;  /* 0x000000010300780c */ /* 0x040fe40004f81670 */
[C---:B------:R-:W-:Y:S02]  /*9440*/  ISETP.LT.OR P5, PT, R3.reuse, 0x1, !P2 ;  /* 0x000000010300780c */ /* 0x040fe400057a1670 */
[C---:B------:R-:W-:Y:S02]  /*9450*/  ISETP.LT.OR P1, PT, R3.reuse, 0x9, !P1 ;  /* 0x000000090300780c */ /* 0x040fe40004f21670 */
[----:B------:R-:W-:-:S02]  /*9460*/  ISETP.LT.OR P2, PT, R3, 0x9, !P2 ;  /* 0x000000090300780c */ /* 0x000fc40005741670 */
[C---:B------:R-:W-:Y:S02]  /*9470*/  ISETP.GE.AND P3, PT, R0.reuse, 0x9, PT ;  /* 0x000000090000780c */ /* 0x040fe40003f66270 */
[----:B------:R-:W-:-:S03]  /*9480*/  ISETP.GE.AND P0, PT, R0, 0xa, PT ;  /* 0x0000000a0000780c */ /* 0x000fc60003f06270 */
[-C--:B------:R-:W-:Y:S02]  /*9490*/  @!P4 IMAD R9, R120, R216.reuse, RZ ;  /* 0x000000d87809c224 */ /* 0x080fe400078e02ff */
[-C--:B------:R-:W-:Y:S02]  /*94a0*/  @!P5 IMAD R121, R121, R216.reuse, RZ ;  /* 0x000000d87979d224 */ /* 0x080fe400078e02ff */
[-C--:B------:R-:W-:Y:S01]  /*94b0*/  @!P1 IMAD R11, R122, R216.reuse, RZ ;  /* 0x000000d87a0b9224 */ /* 0x080fe200078e02ff */
[----:B------:R0:W-:Y:S01]  /*94c0*/  @!P4 STG.E.U8 desc[UR36][R4.64], R9 ;  /* 0x000000090400c986 */ /* 0x0001e2000c101124 */
[----:B------:R-:W-:Y:S01]  /*94d0*/  ISETP.LT.OR P4, PT, R3, 0x1, !P3 ;  /* 0x000000010300780c */ /* 0x000fe20005f81670 */
[----:B------:R-:W-:Y:S02]  /*94e0*/  @!P2 IMAD R123, R123, R216, RZ ;  /* 0x000000d87b7ba224 */ /* 0x000fe400078e02ff */
[----:B------:R-:W-:Y:S01]  /*94f0*/  @!P5 STG.E.U8 desc[UR36][R4.64+0x1], R121 ;  /* 0x000001790400d986 */ /* 0x000fe2000c101124 */
[----:B------:R-:W-:-:S02]  /*9500*/  ISETP.LT.OR P5, PT, R3, 0x1, !P0 ;  /* 0x000000010300780c */ /* 0x000fc400047a1670 */
[C---:B------:R-:W-:Y:S01]  /*9510*/  ISETP.LT.OR P0, PT, R3.reuse, 0x9, !P0 ;  /* 0x000000090300780c */ /* 0x040fe20004701670 */
[----:B------:R1:W-:Y:S01]  /*9520*/  @!P1 STG.E.U8 desc[UR36][R6.64], R11 ;  /* 0x0000000b06009986 */ /* 0x0003e2000c101124 */
[----:B------:R-:W-:Y:S02]  /*9530*/  ISETP.LT.OR P1, PT, R3, 0x9, !P3 ;  /* 0x000000090300780c */ /* 0x000fe40005f21670 */
[C---:B------:R-:W-:Y:S01]  /*9540*/  ISETP.GE.AND P3, PT, R0.reuse, 0x11, PT ;  /* 0x000000110000780c */ /* 0x040fe20003f66270 */
[----:B------:R-:W-:Y:S01]  /*9550*/  @!P2 STG.E.U8 desc[UR36][R6.64+0x1], R123 ;  /* 0x0000017b0600a986 */ /* 0x000fe2000c101124 */
[----:B------:R-:W-:Y:S01]  /*9560*/  ISETP.GE.AND P2, PT, R0, 0x12, PT ;  /* 0x000000120000780c */ /* 0x000fe20003f46270 */
[----:B------:R-:W-:-:S04]  /*9570*/  @!P4 IMAD R13, R124, R216, RZ ;  /* 0x000000d87c0dc224 */ /* 0x000fc800078e02ff */
[-C--:B------:R-:W-:Y:S01]  /*9580*/  @!P5 IMAD R125, R125, R216.reuse, RZ ;  /* 0x000000d87d7dd224 */ /* 0x080fe200078e02ff */
[----:B------:R-:W-:Y:S01]  /*9590*/  @!P4 STG.E.U8 desc[UR36][R4.64+0x8], R13 ;  /* 0x0000080d0400c986 */ /* 0x000fe2000c101124 */
[----:B------:R-:W-:Y:S01]  /*95a0*/  ISETP.LT.OR P4, PT, R3, 0x1, !P3 ;  /* 0x000000010300780c */ /* 0x000fe20005f81670 */
[-C--:B------:R-:W-:Y:S02]  /*95b0*/  @!P0 IMAD R127, R127, R216.reuse, RZ ;  /* 0x000000d87f7f8224 */ /* 0x080fe400078e02ff */
[----:B------:R-:W-:Y:S01]  /*95c0*/  @!P5 STG.E.U8 desc[UR36][R4.64+0x9], R125 ;  /* 0x0000097d0400d986 */ /* 0x000fe2000c101124 */
[C---:B------:R-:W-:Y:S01]  /*95d0*/  ISETP.LT.OR P5, PT, R3.reuse, 0x1, !P2 ;  /* 0x000000010300780c */ /* 0x040fe200057a1670 */
[----:B0-----:R-:W-:Y:S01]  /*95e0*/  @!P1 IMAD R9, R126, R216, RZ ;  /* 0x000000d87e099224 */ /* 0x001fe200078e02ff */
[----:B------:R-:W-:Y:S01]  /*95f0*/  ISETP.LT.OR P2, PT, R3, 0x9, !P2 ;  /* 0x000000090300780c */ /* 0x000fe20005741670 */
[----:B------:R-:W-:Y:S01]  /*9600*/  @!P0 STG.E.U8 desc[UR36][R6.64+0x9], R127 ;  /* 0x0000097f06008986 */ /* 0x000fe2000c101124 */
[----:B------:R-:W-:-:S03]  /*9610*/  ISETP.GE.AND P0, PT, R0, 0x1a, PT ;  /* 0x0000001a0000780c */ /* 0x000fc60003f06270 */
[----:B------:R0:W-:Y:S01]  /*9620*/  @!P1 STG.E.U8 desc[UR36][R6.64+0x8], R9 ;  /* 0x0000080906009986 */ /* 0x0001e2000c101124 */
[----:B------:R-:W-:Y:S01]  /*9630*/  ISETP.LT.OR P1, PT, R3, 0x9, !P3 ;  /* 0x000000090300780c */ /* 0x000fe20005f21670 */
[----:B-1----:R-:W-:Y:S01]  /*9640*/  @!P4 IMAD R11, R128, R216, RZ ;  /* 0x000000d8800bc224 */ /* 0x002fe200078e02ff */
[----:B------:R-:W-:-:S03]  /*9650*/  ISETP.GE.AND P3, PT, R0, 0x19, PT ;  /* 0x000000190000780c */ /* 0x000fc60003f66270 */
[-C--:B------:R-:W-:Y:S01]  /*9660*/  @!P5 IMAD R129, R129, R216.reuse, RZ ;  /* 0x000000d88181d224 */ /* 0x080fe200078e02ff */
[----:B------:R-:W-:Y:S01]  /*9670*/  @!P4 STG.E.U8 desc[UR36][R4.64+0x10], R11 ;  /* 0x0000100b0400c986 */ /* 0x000fe2000c101124 */
[----:B------:R-:W-:Y:S01]  /*9680*/  ISETP.LT.OR P4, PT, R3, 0x1, !P3 ;  /* 0x000000010300780c */ /* 0x000fe20005f81670 */
[-C--:B------:R-:W-:Y:S02]  /*9690*/  @!P2 IMAD R131, R131, R216.reuse, RZ ;  /* 0x000000d88383a224 */ /* 0x080fe400078e02ff */
[----:B------:R-:W-:Y:S01]  /*96a0*/  @!P5 STG.E.U8 desc[UR36][R4.64+0x11], R129 ;  /* 0x000011810400d986 */ /* 0x000fe2000c101124 */
[----:B------:R-:W-:Y:S02]  /*96b0*/  ISETP.LT.OR P5, PT, R3, 0x1, !P0 ;  /* 0x000000010300780c */ /* 0x000fe400047a1670 */
[----:B0-----:R-:W-:Y:S01]  /*96c0*/  @!P1 IMAD R9, R130, R216, RZ ;  /* 0x000000d882099224 */ /* 0x001fe200078e02ff */
[----:B------:R-:W-:Y:S01]  /*96d0*/  @!P2 STG.E.U8 desc[UR36][R6.64+0x11], R131 ;  /* 0x000011830600a986 */ /* 0x000fe2000c101124 */
[----:B------:R-:W-:-:S02]  /*96e0*/  ISETP.GE.AND P2, PT, R0, 0x22, PT ;  /* 0x000000220000780c */ /* 0x000fc40003f46270 */
[C---:B------:R-:W-:Y:S01]  /*96f0*/  ISETP.LT.OR P0, PT, R3.reuse, 0x9, !P0 ;  /* 0x000000090300780c */ /* 0x040fe20004701670 */
[----:B------:R0:W-:Y:S01]  /*9700*/  @!P1 STG.E.U8 desc[UR36][R6.64+0x10], R9 ;  /* 0x0000100906009986 */ /* 0x0001e2000c101124 */
[----:B------:R-:W-:Y:S01]  /*9710*/  ISETP.LT.OR P1, PT, R3, 0x9, !P3 ;  /* 0x000000090300780c */ /* 0x000fe20005f21670 */
[----:B------:R-:W-:Y:S01]  /*9720*/  @!P4 IMAD R13, R132, R216, RZ ;  /* 0x000000d8840dc224 */ /* 0x000fe200078e02ff */
[----:B------:R-:W-:-:S03]  /*9730*/  ISETP.GE.AND P3, PT, R0, 0x21, PT ;  /* 0x000000210000780c */ /* 0x000fc60003f66270 */
[----:B------:R-:W-:Y:S01]  /*9740*/  @!P5 IMAD R133, R133, R216, RZ ;  /* 0x000000d88585d224 */ /* 0x000fe200078e02ff */
[----:B------:R-:W-:Y:S01]  /*9750*/  @!P4 STG.E.U8 desc[UR36][R4.64+0x18], R13 ;  /* 0x0000180d0400c986 */ /* 0x000fe2000c101124 */
[----:B------:R-:W-:-:S03]  /*9760*/  ISETP.LT.OR P4, PT, R3, 0x1, !P3 ;  /* 0x000000010300780c */ /* 0x000fc60005f81670 */
[----:B------:R-:W-:Y:S01]  /*9770*/  @!P5 STG.E.U8 desc[UR36][R4.64+0x19], R133 ;  /* 0x000019850400d986 */ /* 0x000fe2000c101124 */
[----:B------:R-:W-:Y:S01]  /*9780*/  ISETP.LT.OR P5, PT, R3, 0x1, !P2 ;  /* 0x000000010300780c */ /* 0x000fe200057a1670 */
[-C--:B------:R-:W-:Y:S01]  /*9790*/  @!P0 IMAD R135, R135, R216.reuse, RZ ;  /* 0x000000d887878224 */ /* 0x080fe200078e02ff */
[----:B------:R-:W-:Y:S01]  /*97a0*/  ISETP.LT.OR P2, PT, R3, 0x9, !P2 ;  /* 0x000000090300780c */ /* 0x000fe20005741670 */
[----:B0-----:R-:W-:-:S03]  /*97b0*/  @!P1 IMAD R9, R134, R216, RZ ;  /* 0x000000d886099224 */ /* 0x001fc600078e02ff */
[----:B------:R-:W-:Y:S01]  /*97c0*/  @!P0 STG.E.U8 desc[UR36][R6.64+0x19], R135 ;  /* 0x0000198706008986 */ /* 0x000fe2000c101124 */
[----:B------:R-:W-:Y:S02]  /*97d0*/  ISETP.GE.AND P0, PT, R0, 0x2a, PT ;  /* 0x0000002a0000780c */ /* 0x000fe40003f06270 */
[-C--:B------:R-:W-:Y:S01]  /*97e0*/  @!P4 IMAD R11, R136, R216.reuse, RZ ;  /* 0x000000d8880bc224 */ /* 0x080fe200078e02ff */
[----:B------:R0:W-:Y:S01]  /*97f0*/  @!P1 STG.E.U8 desc[UR36][R6.64+0x18], R9 ;  /* 0x0000180906009986 */ /* 0x0001e2000c101124 */
[----:B------:R-:W-:Y:S02]  /*9800*/  ISETP.LT.OR P1, PT, R3, 0x9, !P3 ;  /* 0x000000090300780c */ /* 0x000fe40005f21670 */
[-C--:B------:R-:W-:Y:S01]  /*9810*/  @!P5 IMAD R137, R137, R216.reuse, RZ ;  /* 0x000000d88989d224 */ /* 0x080fe200078e02ff */
[----:B------:R-:W-:Y:S01]  /*9820*/  ISETP.GE.AND P3, PT, R0, 0x29, PT ;  /* 0x000000290000780c */ /* 0x000fe20003f66270 */
[----:B------:R-:W-:Y:S01]  /*9830*/  @!P4 STG.E.U8 desc[UR36][R4.64+0x20], R11 ;  /* 0x0000200b0400c986 */ /* 0x000fe2000c101124 */
[----:B------:R-:W-:-:S02]  /*9840*/  @!P2 IMAD R139, R139, R216, RZ ;  /* 0x000000d88b8ba224 */ /* 0x000fc400078e02ff */
[C---:B------:R-:W-:Y:S01]  /*9850*/  ISETP.LT.OR P4, PT, R3.reuse, 0x1, !P3 ;  /* 0x000000010300780c */ /* 0x040fe20005f81670 */
[----:B------:R-:W-:Y:S01]  /*9860*/  @!P5 STG.E.U8 desc[UR36][R4.64+0x21], R137 ;  /* 0x000021890400d986 */ /* 0x000fe2000c101124 */
[C---:B------:R-:W-:Y:S02]  /*9870*/  ISETP.LT.OR P5, PT, R3.reuse, 0x1, !P0 ;  /* 0x000000010300780c */ /* 0x040fe400047a1670 */
[----:B------:R-:W-:Y:S01]  /*9880*/  ISETP.LT.OR P0, PT, R3, 0x9, !P0 ;  /* 0x000000090300780c */ /* 0x000fe20004701670 */
[----:B------:R-:W-:Y:S01]  /*9890*/  @!P2 STG.E.U8 desc[UR36][R6.64+0x21], R139 ;  /* 0x0000218b0600a986 */ /* 0x000fe2000c101124 */
[----:B0-----:R-:W-:Y:S01]  /*98a0*/  @!P1 IMAD R9, R138, R216, RZ ;  /* 0x000000d88a099224 */ /* 0x001fe200078e02ff */
[----:B------:R-:W-:-:S04]  /*98b0*/  ISETP.GE.AND P2, PT, R0, 0x32, PT ;  /* 0x000000320000780c */ /* 0x000fc80003f46270 */
[----:B------:R0:W-:Y:S01]  /*98c0*/  @!P1 STG.E.U8 desc[UR36][R6.64+0x20], R9 ;  /* 0x0000200906009986 */ /* 0x0001e2000c101124 */
[----:B------:R-:W-:Y:S01]  /*98d0*/  ISETP.LT.OR P1, PT, R3, 0x9, !P3 ;  /* 0x000000090300780c */ /* 0x000fe20005f21670 */
[-C--:B------:R-:W-:Y:S01]  /*98e0*/  @!P4 IMAD R13, R140, R216.reuse, RZ ;  /* 0x000000d88c0dc224 */ /* 0x080fe200078e02ff */
[----:B------:R-:W-:Y:S01]  /*98f0*/  ISETP.GE.AND P3, PT, R0, 0x31, PT ;  /* 0x000000310000780c */ /* 0x000fe20003f66270 */
[-C--:B------:R-:W-:Y:S02]  /*9900*/  @!P5 IMAD R141, R141, R216.reuse, RZ ;  /* 0x000000d88d8dd224 */ /* 0x080fe400078e02ff */
[----:B------:R-:W-:Y:S01]  /*9910*/  @!P0 IMAD R143, R143, R216, RZ ;  /* 0x000000d88f8f8224 */ /* 0x000fe200078e02ff */
[----:B------:R-:W-:Y:S01]  /*9920*/  @!P4 STG.E.U8 desc[UR36][R4.64+0x28], R13 ;  /* 0x0000280d0400c986 */ /* 0x000fe2000c101124 */
[----:B------:R-:W-:-:S03]  /*9930*/  ISETP.LT.OR P4, PT, R3, 0x1, !P3 ;  /* 0x000000010300780c */ /* 0x000fc60005f81670 */
[----:B------:R-:W-:Y:S01]  /*9940*/  @!P5 STG.E.U8 desc[UR36][R4.64+0x29], R141 ;  /* 0x0000298d0400d986 */ /* 0x000fe2000c101124 */
[C---:B------:R-:W-:Y:S02]  /*9950*/  ISETP.LT.OR P5, PT, R3.reuse, 0x1, !P2 ;  /* 0x000000010300780c */ /* 0x040fe400057a1670 */
[-C--:B0-----:R-:W-:Y:S01]  /*9960*/  @!P1 IMAD R9, R142, R216.reuse, RZ ;  /* 0x000000d88e099224 */ /* 0x081fe200078e02ff */
[----:B------:R-:W-:Y:S01]  /*9970*/  @!P0 STG.E.U8 desc[UR36][R6.64+0x29], R143 ;  /* 0x0000298f06008986 */ /* 0x000fe2000c101124 */
[C---:B------:R-:W-:Y:S02]  /*9980*/  ISETP.LT.OR P2, PT, R3.reuse, 0x9, !P2 ;  /* 0x000000090300780c */ /* 0x040fe40005741670 */
[----:B------:R-:W-:Y:S01]  /*9990*/  ISETP.GE.AND P0, PT, R0, 0x3a, PT ;  /* 0x0000003a0000780c */ /* 0x000fe20003f06270 */
[----:B------:R0:W-:Y:S01]  /*99a0*/  @!P1 STG.E.U8 desc[UR36][R6.64+0x28], R9 ;  /* 0x0000280906009986 */ /* 0x0001e2000c101124 */
[----:B------:R-:W-:Y:S01]  /*99b0*/  ISETP.LT.OR P1, PT, R3, 0x9, !P3 ;  /* 0x000000090300780c */ /* 0x000fe20005f21670 */
[----:B------:R-:W-:Y:S01]  /*99c0*/  @!P4 IMAD R11, R144, R216, RZ ;  /* 0x000000d8900bc224 */ /* 0x000fe200078e02ff */
[----:B------:R-:W-:-:S03]  /*99d0*/  ISETP.GE.AND P3, PT, R0, 0x39, PT ;  /* 0x000000390000780c */ /* 0x000fc60003f66270 */
[-C--:B------:R-:W-:Y:S01]  /*99e0*/  @!P5 IMAD R145, R145, R216.reuse, RZ ;  /* 0x000000d89191d224 */ /* 0x080fe200078e02ff */
[----:B------:R-:W-:Y:S01]  /*99f0*/  @!P4 STG.E.U8 desc[UR36][R4.64+0x30], R11 ;  /* 0x0000300b0400c986 */ /* 0x000fe2000c101124 */
[----:B------:R-:W-:Y:S02]  /*9a00*/  ISETP.LT.OR P4, PT, R3, 0x1, !P3 ;  /* 0x000000010300780c */ /* 0x000fe40005f81670 */
[-C--:B------:R-:W-:Y:S01]  /*9a10*/  @!P2 IMAD R147, R147, R216.reuse, RZ ;  /* 0x000000d89393a224 */ /* 0x080fe200078e02ff */
        /* <DEDUP_REMOVED lines=212> */
[----:B0-----:R-:W-:Y:S01]  /*a760*/  @!P1 IMAD R9, R206, R216, RZ ;  /* 0x000000d8ce099224 */ /* 0x001fe200078e02ff */
[----:B------:R-:W-:Y:S01]  /*a770*/  ISETP.LT.OR P2, PT, R3, 0x9, !P2 ;  /* 0x000000090300780c */ /* 0x000fe20005741670 */
[----:B------:R-:W-:Y:S01]  /*a780*/  @!P0 STG.E.U8 desc[UR36][R6.64+0xa9], R207 ;  /* 0x0000a9cf06008986 */ /* 0x000fe2000c101124 */
[----:B------:R-:W-:-:S03]  /*a790*/  ISETP.GE.AND P0, PT, R0, 0xba, PT ;  /* 0x000000ba0000780c */ /* 0x000fc60003f06270 */
[----:B------:R0:W-:Y:S01]  /*a7a0*/  @!P1 STG.E.U8 desc[UR36][R6.64+0xa8], R9 ;  /* 0x0000a80906009986 */ /* 0x0001e2000c101124 */
[-C--:B------:R-:W-:Y:S01]  /*a7b0*/  @!P4 IMAD R11, R208, R216.reuse, RZ ;  /* 0x000000d8d00bc224 */ /* 0x080fe200078e02ff */
[----:B------:R-:W-:Y:S02]  /*a7c0*/  ISETP.LT.OR P1, PT, R3, 0x9, !P3 ;  /* 0x000000090300780c */ /* 0x000fe40005f21670 */
[----:B------:R-:W-:Y:S01]  /*a7d0*/  ISETP.GE.AND P3, PT, R0, 0xb9, PT ;  /* 0x000000b90000780c */ /* 0x000fe20003f66270 */
[-C--:B------:R-:W-:Y:S01]  /*a7e0*/  @!P5 IMAD R209, R209, R216.reuse, RZ ;  /* 0x000000d8d1d1d224 */ /* 0x080fe200078e02ff */
[----:B------:R-:W-:Y:S02]  /*a7f0*/  @!P4 STG.E.U8 desc[UR36][R4.64+0xb0], R11 ;  /* 0x0000b00b0400c986 */ /* 0x000fe4000c101124 */
[----:B------:R-:W-:Y:S01]  /*a800*/  ISETP.LT.OR P4, PT, R3, 0x1, !P3 ;  /* 0x000000010300780c */ /* 0x000fe20005f81670 */
[----:B------:R-:W-:Y:S01]  /*a810*/  @!P2 IMAD R211, R211, R216, RZ ;  /* 0x000000d8d3d3a224 */ /* 0x000fe200078e02ff */
[----:B------:R-:W-:Y:S01]  /*a820*/  @!P5 STG.E.U8 desc[UR36][R4.64+0xb1], R209 ;  /* 0x0000b1d10400d986 */ /* 0x000fe2000c101124 */
[----:B------:R-:W-:-:S02]  /*a830*/  ISETP.LT.OR P5, PT, R3, 0x1, !P0 ;  /* 0x000000010300780c */ /* 0x000fc400047a1670 */
[C---:B------:R-:W-:Y:S01]  /*a840*/  ISETP.LT.OR P0, PT, R3.reuse, 0x9, !P0 ;  /* 0x000000090300780c */ /* 0x040fe20004701670 */
[----:B------:R-:W-:Y:S01]  /*a850*/  @!P2 STG.E.U8 desc[UR36][R6.64+0xb1], R211 ;  /* 0x0000b1d30600a986 */ /* 0x000fe2000c101124 */
[-C--:B0-----:R-:W-:Y:S01]  /*a860*/  @!P1 IMAD R9, R210, R216.reuse, RZ ;  /* 0x000000d8d2099224 */ /* 0x081fe200078e02ff */
[----:B------:R-:W-:Y:S02]  /*a870*/  ISETP.LT.OR P2, PT, R3, 0x9, !P3 ;  /* 0x000000090300780c */ /* 0x000fe40005f41670 */
[----:B------:R-:W-:Y:S02]  /*a880*/  ISETP.GE.AND P3, PT, R0, 0xc1, PT ;  /* 0x000000c10000780c */ /* 0x000fe40003f66270 */
[----:B------:R0:W-:Y:S01]  /*a890*/  @!P1 STG.E.U8 desc[UR36][R6.64+0xb0], R9 ;  /* 0x0000b00906009986 */ /* 0x0001e2000c101124 */
[-C--:B------:R-:W-:Y:S01]  /*a8a0*/  @!P4 IMAD R13, R212, R216.reuse, RZ ;  /* 0x000000d8d40dc224 */ /* 0x080fe200078e02ff */
[----:B------:R-:W-:Y:S02]  /*a8b0*/  ISETP.GE.AND P1, PT, R0, 0xc2, PT ;  /* 0x000000c20000780c */ /* 0x000fe40003f26270 */
[----:B------:R-:W-:-:S02]  /*a8c0*/  @!P5 IMAD R213, R213, R216, RZ ;  /* 0x000000d8d5d5d224 */ /* 0x000fc400078e02ff */
[----:B------:R-:W-:Y:S01]  /*a8d0*/  @!P4 STG.E.U8 desc[UR36][R4.64+0xb8], R13 ;  /* 0x0000b80d0400c986 */ /* 0x000fe2000c101124 */
[----:B------:R-:W-:Y:S01]  /*a8e0*/  ISETP.LT.OR P4, PT, R3, 0x1, !P3 ;  /* 0x000000010300780c */ /* 0x000fe20005f81670 */
[-C--:B------:R-:W-:Y:S01]  /*a8f0*/  @!P0 IMAD R215, R215, R216.reuse, RZ ;  /* 0x000000d8d7d78224 */ /* 0x080fe200078e02ff */
[C---:B------:R-:W-:Y:S01]  /*a900*/  ISETP.LT.OR P3, PT, R3.reuse, 0x9, !P3 ;  /* 0x000000090300780c */ /* 0x040fe20005f61670 */
[----:B------:R-:W-:Y:S01]  /*a910*/  @!P5 STG.E.U8 desc[UR36][R4.64+0xb9], R213 ;  /* 0x0000b9d50400d986 */ /* 0x000fe2000c101124 */
[C---:B------:R-:W-:Y:S01]  /*a920*/  ISETP.LT.OR P5, PT, R3.reuse, 0x1, !P1 ;  /* 0x000000010300780c */ /* 0x040fe20004fa1670 */
[----:B0-----:R-:W-:Y:S01]  /*a930*/  @!P2 IMAD R9, R214, R216, RZ ;  /* 0x000000d8d609a224 */ /* 0x001fe200078e02ff */
[----:B------:R-:W-:Y:S01]  /*a940*/  ISETP.LT.OR P1, PT, R3, 0x9, !P1 ;  /* 0x000000090300780c */ /* 0x000fe20004f21670 */
[----:B------:R-:W-:Y:S01]  /*a950*/  @!P0 STG.E.U8 desc[UR36][R6.64+0xb9], R215 ;  /* 0x0000b9d706008986 */ /* 0x000fe2000c101124 */
[----:B------:R-:W-:-:S03]  /*a960*/  ISETP.GE.AND P0, PT, R0, 0xca, PT ;  /* 0x000000ca0000780c */ /* 0x000fc60003f06270 */
[----:B------:R0:W-:Y:S01]  /*a970*/  @!P2 STG.E.U8 desc[UR36][R6.64+0xb8], R9 ;  /* 0x0000b8090600a986 */ /* 0x0001e2000c101124 */
[----:B------:R-:W-:Y:S01]  /*a980*/  ISETP.GE.AND P2, PT, R0, 0xc9, PT ;  /* 0x000000c90000780c */ /* 0x000fe20003f46270 */
[----:B------:R-:W-:-:S04]  /*a990*/  @!P4 IMAD R11, R24, R216, RZ ;  /* 0x000000d8180bc224 */ /* 0x000fc800078e02ff */
[-C--:B------:R-:W-:Y:S01]  /*a9a0*/  @!P5 IMAD R25, R25, R216.reuse, RZ ;  /* 0x000000d81919d224 */ /* 0x080fe200078e02ff */
        /* <DEDUP_REMOVED lines=12> */
[-C--:B------:R-:W-:Y:S02]  /*aa70*/  @!P4 IMAD R29, R29, R216.reuse, RZ ;  /* 0x000000d81d1dc224 */ /* 0x080fe400078e02ff */
[-C--:B------:R-:W-:Y:S02]  /*aa80*/  @!P0 IMAD R31, R31, R216.reuse, RZ ;  /* 0x000000d81f1f8224 */ /* 0x080fe400078e02ff */
[-C--:B------:R-:W-:Y:S01]  /*aa90*/  @!P5 IMAD R13, R28, R216.reuse, RZ ;  /* 0x000000d81c0dd224 */ /* 0x080fe200078e02ff */
[----:B------:R-:W-:Y:S01]  /*aaa0*/  @!P4 STG.E.U8 desc[UR36][R4.64+0xc9], R29 ;  /* 0x0000c91d0400c986 */ /* 0x000fe2000c101124 */
[C---:B------:R-:W-:Y:S02]  /*aab0*/  ISETP.LT.OR P4, PT, R3.reuse, 0x1, !P3 ;  /* 0x000000010300780c */ /* 0x040fe40005f81670 */
        /* <DEDUP_REMOVED lines=291> */
[----:B------:R1:W-:Y:S01]  /*bcf0*/  @!P4 STG.E.U8 desc[UR36][R4.64+0x170], R11 ;  /* 0x0001700b0400c986 */ /* 0x0003e2000c101124 */
[----:B------:R-:W-:Y:S01]  /*bd00*/  ISETP.LT.OR P4, PT, R3, 0x1, !P2 ;  /* 0x000000010300780c */ /* 0x000fe20005781670 */
[-C--:B------:R-:W-:Y:S01]  /*bd10*/  @!P1 IMAD R115, R115, R216.reuse, RZ ;  /* 0x000000d873739224 */ /* 0x080fe200078e02ff */
[C---:B------:R-:W-:Y:S01]  /*bd20*/  ISETP.LT.OR P2, PT, R3.reuse, 0x9, !P2 ;  /* 0x000000090300780c */ /* 0x040fe20005741670 */
[----:B------:R2:W-:Y:S01]  /*bd30*/  @!P5 STG.E.U8 desc[UR36][R4.64+0x171], R113 ;  /* 0x000171710400d986 */ /* 0x0005e2000c101124 */
[C---:B------:R-:W-:Y:S02]  /*bd40*/  ISETP.LT.OR P5, PT, R3.reuse, 0x1, !P0 ;  /* 0x000000010300780c */ /* 0x040fe400047a1670 */
[----:B------:R-:W-:Y:S01]  /*bd50*/  ISETP.LT.OR P0, PT, R3, 0x9, !P0 ;  /* 0x000000090300780c */ /* 0x000fe20004701670 */
[-C--:B------:R-:W-:Y:S01]  /*bd60*/  @!P3 IMAD R3, R114, R216.reuse, RZ ;  /* 0x000000d87203b224 */ /* 0x080fe200078e02ff */
[----:B------:R2:W-:Y:S04]  /*bd70*/  @!P1 STG.E.U8 desc[UR36][R6.64+0x171], R115 ;  /* 0x0001717306009986 */ /* 0x0005e8000c101124 */
[----:B------:R2:W-:Y:S01]  /*bd80*/  @!P3 STG.E.U8 desc[UR36][R6.64+0x170], R3 ;  /* 0x000170030600b986 */ /* 0x0005e2000c101124 */
[----:B0-----:R-:W-:-:S02]  /*bd90*/  @!P4 IMAD R9, R116, R216, RZ ;  /* 0x000000d87409c224 */ /* 0x001fc400078e02ff */
[-C--:B-1----:R-:W-:Y:S02]  /*bda0*/  @!P2 IMAD R11, R118, R216.reuse, RZ ;  /* 0x000000d8760ba224 */ /* 0x082fe400078e02ff */
[-C--:B------:R-:W-:Y:S01]  /*bdb0*/  @!P5 IMAD R117, R117, R216.reuse, RZ ;  /* 0x000000d87575d224 */ /* 0x080fe200078e02ff */
[----:B------:R2:W-:Y:S01]  /*bdc0*/  @!P4 STG.E.U8 desc[UR36][R4.64+0x178], R9 ;  /* 0x000178090400c986 */ /* 0x0005e2000c101124 */
[----:B------:R-:W-:-:S03]  /*bdd0*/  @!P0 IMAD R119, R119, R216, RZ ;  /* 0x000000d877778224 */ /* 0x000fc600078e02ff */
[----:B------:R2:W-:Y:S04]  /*bde0*/  @!P5 STG.E.U8 desc[UR36][R4.64+0x179], R117 ;  /* 0x000179750400d986 */ /* 0x0005e8000c101124 */
[----:B------:R2:W-:Y:S04]  /*bdf0*/  @!P2 STG.E.U8 desc[UR36][R6.64+0x178], R11 ;  /* 0x0001780b0600a986 */ /* 0x0005e8000c101124 */
[----:B------:R2:W-:Y:S02]  /*be00*/  @!P0 STG.E.U8 desc[UR36][R6.64+0x179], R119 ;  /* 0x0001797706008986 */ /* 0x0005e4000c101124 */
.L_x_414:
[----:B------:R-:W-:Y:S05]  /*be10*/  BSYNC B0 ;  /* 0x0000000000007941 */ /* 0x000fea0003800000 */
.L_x_28:
[----:B------:R-:W-:Y:S01]  /*be20*/  ULDC UR4, c[0x0][0xc] ;  /* 0x0000030000047ab9 */ /* 0x000fe20000000800 */
[----:B------:R-:W-:Y:S01]  /*be30*/  ULDC UR5, c[0x0][0x10] ;  /* 0x0000040000057ab9 */ /* 0x000fe20000000800 */
[----:B--2---:R-:W2:Y:S01]  /*be40*/  LDC R3, c[0x0][0x14] ;  /* 0x00000500ff037b82 */ /* 0x004ea20000000800 */
[----:B------:R-:W-:Y:S01]  /*be50*/  UIMAD.WIDE.U32 UR4, UR4, UR5, URZ ;  /* 0x00000005040472a5 */ /* 0x000fe2000f8e003f */
[----:B------:R-:W-:Y:S01]  /*be60*/  IMAD.MOV.U32 R4, RZ, RZ, R17 ;  /* 0x000000ffff047224 */ /* 0x000fe200078e0011 */
[----:B------:R-:W-:Y:S01]  /*be70*/  PRMT R0, RZ, 0x7610, R0 ;  /* 0x00007610ff007816 */ /* 0x000fe20000000000 */
[----:B0-----:R-:W-:Y:S02]  /*be80*/  IMAD.MOV.U32 R5, RZ, RZ, R16 ;  /* 0x000000ffff057224 */ /* 0x001fe400078e0010 */
[----:B------:R-:W-:Y:S02]  /*be90*/  IMAD.MOV.U32 R22, RZ, RZ, -0x1 ;  /* 0xffffffffff167424 */ /* 0x000fe400078e00ff */
[----:B------:R-:W-:-:S02]  /*bea0*/  IMAD.MOV.U32 R18, RZ, RZ, -0x1 ;  /* 0xffffffffff127424 */ /* 0x000fc400078e00ff */
[----:B--2---:R-:W-:-:S04]  /*beb0*/  IMAD.WIDE.U32 R4, R3, UR4, R4 ;  /* 0x0000000403047c25 */ /* 0x004fc8000f8e0004 */
[----:B------:R-:W-:Y:S01]  /*bec0*/  IMAD R3, R3, UR5, RZ ;  /* 0x0000000503037c24 */ /* 0x000fe2000f8e02ff */
[----:B------:R-:W-:Y:S01]  /*bed0*/  ULDC.64 UR4, c[0x0][0x650] ;  /* 0x0001940000047ab9 */ /* 0x000fe20000000a00 */
[----:B------:R-:W-:Y:S01]  /*bee0*/  IMAD.MOV.U32 R17, RZ, RZ, R4 ;  /* 0x000000ffff117224 */ /* 0x000fe200078e0004 */
[----:B------:R-:W-:Y:S01]  /*bef0*/  ISETP.GE.U32.AND P0, PT, R4, UR4, PT ;  /* 0x0000000404007c0c */ /* 0x000fe2000bf06070 */
[----:B------:R-:W-:-:S05]  /*bf00*/  IMAD.IADD R16, R5, 0x1, R3 ;  /* 0x0000000105107824 */ /* 0x000fca00078e0203 */
[----:B------:R-:W-:-:S13]  /*bf10*/  ISETP.GE.U32.AND.EX P0, PT, R16, UR5, PT, P0 ;  /* 0x0000000510007c0c */ /* 0x000fda000bf06100 */
[----:B------:R-:W-:Y:S05]  /*bf20*/  @P0 BRA `(.L_x_415) ;  /* 0x0000000400700947 */ /* 0x000fea0003800000 */
[----:B-1----:R-:W0:Y:S01]  /*bf30*/  S2R R19, SR_CTAID.X ;  /* 0x0000000000137919 */ /* 0x002e220000002500 */
[----:B------:R-:W1:Y:S01]  /*bf40*/  LDC.64 R10, c[0x0][0x628] ;  /* 0x00018a00ff0a7b82 */ /* 0x000e620000000a00 */
[----:B------:R-:W-:Y:S01]  /*bf50*/  ULDC UR4, c[0x0][0x150] ;  /* 0x0000540000047ab9 */ /* 0x000fe20000000800 */
[----:B------:R-:W-:Y:S01]  /*bf60*/  IMAD.MOV.U32 R8, RZ, RZ, R17 ;  /* 0x000000ffff087224 */ /* 0x000fe200078e0011 */
[----:B------:R-:W2:Y:S01]  /*bf70*/  S2R R21, SR_CTAID.Y ;  /* 0x0000000000157919 */ /* 0x000ea20000002600 */
[----:B------:R-:W-:-:S04]  /*bf80*/  IMAD.MOV.U32 R9, RZ, RZ, R16 ;  /* 0x000000ffff097224 */ /* 0x000fc800078e0010 */
[----:B------:R-:W3:Y:S08]  /*bf90*/  LDC R22, c[0x0][0x144] ;  /* 0x00005100ff167b82 */ /* 0x000ef00000000800 */
[----:B------:R-:W2:Y:S08]  /*bfa0*/  LDC R12, c[0x0][0x630] ;  /* 0x00018c00ff0c7b82 */ /* 0x000eb00000000800 */
[----:B------:R-:W2:Y:S01]  /*bfb0*/  LDC.64 R14, c[0x0][0x620] ;  /* 0x00018800ff0e7b82 */ /* 0x000ea20000000a00 */
[----:B-1----:R-:W-:-:S04]  /*bfc0*/  ISETP.NE.U32.AND P0, PT, R10, RZ, PT ;  /* 0x000000ff0a00720c */ /* 0x002fc80003f05070 */
[----:B------:R-:W-:Y:S02]  /*bfd0*/  ISETP.NE.AND.EX P0, PT, R11, RZ, PT, P0 ;  /* 0x000000ff0b00720c */ /* 0x000fe40003f05300 */
[----:B0-----:R-:W-:-:S05]  /*bfe0*/  I2FP.F32.U32 R0, R19 ;  /* 0x0000001300007245 */ /* 0x001fca0000201000 */
[----:B------:R-:W-:-:S04]  /*bff0*/  FMUL R0, R0, UR4 ;  /* 0x0000000400007c20 */ /* 0x000fc80008400000 */
[----:B------:R0:W1:Y:S02]  /*c000*/  F2I.U32.TRUNC.NTZ R20, R0 ;  /* 0x0000000000147305 */ /* 0x000064000020f000 */
[----:B---3--:R-:W-:Y:S05]  /*c010*/  @!P0 BRA `(.L_x_416) ;  /* 0x0000000000288947 */ /* 0x008fea0003800000 */
[----:B0-----:R-:W0:Y:S02]  /*c020*/  LDC R0, c[0x0][0x634] ;  /* 0x00018d00ff007b82 */ /* 0x001e240000000800 */
[----:B0-----:R-:W-:-:S05]  /*c030*/  IADD3 R3, P0, R17, R0, RZ ;  /* 0x0000000011037210 */ /* 0x001fca0007f1e0ff */
[----:B------:R-:W-:-:S04]  /*c040*/  IMAD.X R13, RZ, RZ, R16, P0 ;  /* 0x000000ffff0d7224 */ /* 0x000fc800000e0610 */
[----:B------:R-:W-:-:S04]  /*c050*/  IMAD.WIDE.U32 R4, R13, R10, RZ ;  /* 0x0000000a0d047225 */ /* 0x000fc800078e00ff */
[----:B----4-:R-:W-:-:S04]  /*c060*/  IMAD.WIDE.U32 R6, P0, R3, R11, R4 ;  /* 0x0000000b03067225 */ /* 0x010fc80007800004 */
[----:B------:R-:W-:-:S04]  /*c070*/  IMAD.WIDE.U32 R4, R3, R10, RZ ;  /* 0x0000000a03047225 */ /* 0x000fc800078e00ff */
[----:B------:R-:W-:Y:S01]  /*c080*/  IMAD.X R9, RZ, RZ, RZ, P0 ;  /* 0x000000ffff097224 */ /* 0x000fe200000e06ff */
[----:B------:R-:W-:Y:S01]  /*c090*/  IADD3 RZ, P0, R5, R6, RZ ;  /* 0x0000000605ff7210 */ /* 0x000fe20007f1e0ff */
[----:B------:R-:W-:-:S04]  /*c0a0*/  IMAD.MOV.U32 R8, RZ, RZ, R7 ;  /* 0x000000ffff087224 */ /* 0x000fc800078e0007 */
[----:B------:R-:W-:-:S08]  /*c0b0*/  IMAD.WIDE.U32.X R8, R13, R11, R8, P0 ;  /* 0x0000000b0d087225 */ /* 0x000fd000000e0408 */
.L_x_416:
[-CC-:B--2---:R-:W-:Y:S01]  /*c0c0*/  SHF.R.U64 R18, R8, R12.reuse, R9.reuse ;  /* 0x0000000c08127219 */ /* 0x184fe20000001209 */
[----:B------:R-:W2:Y:S01]  /*c0d0*/  LDC.64 R26, c[0x0][0x640] ;  /* 0x00019000ff1a7b82 */ /* 0x000ea20000000a00 */
[----:B0-----:R-:W-:Y:S01]  /*c0e0*/  SHF.R.U32.HI R0, RZ, R12, R9 ;  /* 0x0000000cff007219 */ /* 0x001fe20000011609 */
[----:B------:R-:W-:Y:S01]  /*c0f0*/  IMAD.MOV.U32 R4, RZ, RZ, R17 ;  /* 0x000000ffff047224 */ /* 0x000fe200078e0011 */
[----:B------:R-:W-:Y:S01]  /*c100*/  IADD3 R3, P0, RZ, -R18, RZ ;  /* 0x80000012ff037210 */ /* 0x000fe20007f1e0ff */
[----:B-1----:R-:W-:Y:S01]  /*c110*/  IMAD.MOV R20, RZ, RZ, -R20 ;  /* 0x000000ffff147224 */ /* 0x002fe200078e0a14 */
[----:B------:R-:W-:Y:S01]  /*c120*/  ULDC UR4, c[0x0][0x154] ;  /* 0x0000550000047ab9 */ /* 0x000fe20000000800 */
[----:B----4-:R-:W-:Y:S02]  /*c130*/  IMAD.MOV.U32 R7, RZ, RZ, 0x1 ;  /* 0x00000001ff077424 */ /* 0x010fe400078e00ff */
[----:B------:R-:W0:Y:S01]  /*c140*/  LDC R6, c[0x0][0x618] ;  /* 0x00018600ff067b82 */ /* 0x000e220000000800 */
[----:B------:R-:W-:-:S02]  /*c150*/  IMAD.X R5, RZ, RZ, ~R0, P0 ;  /* 0x000000ffff057224 */ /* 0x000fc400000e0e00 */
[----:B------:R-:W-:Y:S02]  /*c160*/  IMAD R19, R22, R20, R19 ;  /* 0x0000001416137224 */ /* 0x000fe400078e0213 */
[-C--:B------:R-:W-:Y:S02]  /*c170*/  IMAD R0, R5, R14.reuse, RZ ;  /* 0x0000000e05007224 */ /* 0x080fe400078e02ff */
[----:B------:R-:W-:Y:S01]  /*c180*/  IMAD.MOV.U32 R5, RZ, RZ, R16 ;  /* 0x000000ffff057224 */ /* 0x000fe200078e0010 */
[----:B------:R-:W1:Y:S01]  /*c190*/  LDC R8, c[0x0][0x608] ;  /* 0x00018200ff087b82 */ /* 0x000e620000000800 */
[----:B------:R-:W-:-:S04]  /*c1a0*/  IMAD.WIDE.U32 R4, R3, R14, R4 ;  /* 0x0000000e03047225 */ /* 0x000fc800078e0004 */
[----:B------:R-:W-:-:S03]  /*c1b0*/  IMAD R3, R3, R15, R0 ;  /* 0x0000000f03037224 */ /* 0x000fc600078e0200 */
[----:B------:R-:W3:Y:S01]  /*c1c0*/  LDC R24, c[0x0][0x658] ;  /* 0x00019600ff187b82 */ /* 0x000ee20000000800 */
[----:B------:R-:W-:Y:S01]  /*c1d0*/  I2FP.F32.U32 R0, R21 ;  /* 0x0000001500007245 */ /* 0x000fe20000201000 */
[----:B------:R-:W-:Y:S01]  /*c1e0*/  IMAD.IADD R3, R5, 0x1, R3 ;  /* 0x0000000105037824 */ /* 0x000fe200078e0203 */
[----:B--2---:R-:W-:Y:S01]  /*c1f0*/  ISETP.NE.U32.AND P0, PT, R26, RZ, PT ;  /* 0x000000ff1a00720c */ /* 0x004fe20003f05070 */
[----:B------:R-:W-:Y:S02]  /*c200*/  IMAD.MOV.U32 R5, RZ, RZ, -0x1 ;  /* 0xffffffffff057424 */ /* 0x000fe400078e00ff */
[----:B------:R-:W-:Y:S02]  /*c210*/  FMUL R0, R0, UR4 ;  /* 0x0000000400007c20 */ /* 0x000fe40008400000 */
[----:B------:R-:W2:Y:S01]  /*c220*/  LDC R20, c[0x0][0x148] ;  /* 0x00005200ff147b82 */ /* 0x000ea20000000800 */
[----:B0-----:R-:W-:Y:S01]  /*c230*/  SHF.R.U64 R12, R4, R6, R3 ;  /* 0x00000006040c7219 */ /* 0x001fe20000001203 */
[----:B------:R0:W4:Y:S01]  /*c240*/  F2I.U32.TRUNC.NTZ R13, R0 ;  /* 0x00000000000d7305 */ /* 0x000122000020f000 */
[----:B------:R-:W-:-:S02]  /*c250*/  ISETP.NE.AND.EX P0, PT, R27, RZ, PT, P0 ;  /* 0x000000ff1b00720c */ /* 0x000fc40003f05300 */
[----:B------:R-:W-:-:S03]  /*c260*/  SHF.R.U32.HI R3, RZ, R6, R3 ;  /* 0x00000006ff037219 */ /* 0x000fc60000011603 */
[----:B------:R-:W0:Y:S01]  /*c270*/  LDC R15, c[0x0][0x600] ;  /* 0x00018000ff0f7b82 */ /* 0x000e220000000800 */
[-CC-:B-1----:R-:W-:Y:S02]  /*c280*/  SHF.R.U64 R10, R12, R8.reuse, R3.reuse ;  /* 0x000000080c0a7219 */ /* 0x182fe40000001203 */
[----:B------:R-:W-:-:S05]  /*c290*/  SHF.R.U32.HI R3, RZ, R8, R3 ;  /* 0x00000008ff037219 */ /* 0x000fca0000011603 */
[----:B------:R-:W1:Y:S01]  /*c2a0*/  LDC R22, c[0x0][0x648] ;  /* 0x00019200ff167b82 */ /* 0x000e620000000800 */
[-C--:B---3--:R-:W-:Y:S02]  /*c2b0*/  SHF.L.U32 R4, R5, R24.reuse, RZ ;  /* 0x0000001805047219 */ /* 0x088fe400000006ff */
[-CC-:B------:R-:W-:Y:S02]  /*c2c0*/  SHF.R.U64 R14, R10, R24.reuse, R3.reuse ;  /* 0x000000180a0e7219 */ /* 0x180fe40000001203 */
[----:B------:R-:W-:Y:S02]  /*c2d0*/  SHF.R.U32.HI R5, RZ, R24, R3 ;  /* 0x00000018ff057219 */ /* 0x000fe40000011603 */
[----:B------:R-:W-:Y:S01]  /*c2e0*/  LOP3.LUT R25, RZ, R4, RZ, 0x33, !PT ;  /* 0x00000004ff197212 */ /* 0x000fe200078e33ff */
[----:B------:R-:W3:Y:S01]  /*c2f0*/  LDC R28, c[0x0][0x638] ;  /* 0x00018e00ff1c7b82 */ /* 0x000ee20000000800 */
[----:B------:R-:W-:Y:S01]  /*c300*/  SHF.L.U32 R24, R7, R24, RZ ;  /* 0x0000001807187219 */ /* 0x000fe200000006ff */
[----:B------:R-:W-:-:S06]  /*c310*/  IMAD.MOV.U32 R4, RZ, RZ, R14 ;  /* 0x000000ffff047224 */ /* 0x000fcc00078e000e */
[----:B------:R-:W0:Y:S01]  /*c320*/  LDC R29, c[0x0][0x610] ;  /* 0x00018400ff1d7b82 */ /* 0x000e220000000800 */
[----:B----4-:R-:W-:Y:S05]  /*c330*/  @!P0 BRA `(.L_x_417) ;  /* 0x0000000000288947 */ /* 0x010fea0003800000 */
[----:B------:R-:W4:Y:S02]  /*c340*/  LDC R3, c[0x0][0x64c] ;  /* 0x00019300ff037b82 */ /* 0x000f240000000800 */
[----:B----4-:R-:W-:-:S05]  /*c350*/  IADD3 R3, P0, R14, R3, RZ ;  /* 0x000000030e037210 */ /* 0x010fca0007f1e0ff */
        /* <DEDUP_REMOVED lines=8> */
.L_x_417:
[----:B------:R-:W4:Y:S01]  /*c3e0*/  LDC R3, c[0x0][0x65c] ;  /* 0x00019700ff037b82 */ /* 0x000f220000000800 */
[----:B01----:R-:W-:Y:S01]  /*c3f0*/  SHF.R.U64 R0, R4, R22, R5 ;  /* 0x0000001604007219 */ /* 0x003fe20000001205 */
[----:B------:R-:W-:Y:S01]  /*c400*/  IMAD.MOV R13, RZ, RZ, -R13 ;  /* 0x000000ffff0d7224 */ /* 0x000fe200078e0a0d */
[----:B------:R-:W-:Y:S01]  /*c410*/  LOP3.LUT R5, R10, R25, RZ, 0xc0, !PT ;  /* 0x000000190a057212 */ /* 0x000fe200078ec0ff */
[----:B------:R-:W-:Y:S02]  /*c420*/  VIADD R7, R15, 0xffffffff ;  /* 0xffffffff0f077836 */ /* 0x000fe40000000000 */
[----:B------:R-:W-:Y:S01]  /*c430*/  IMAD.MOV.U32 R4, RZ, RZ, 0x1 ;  /* 0x00000001ff047424 */ /* 0x000fe200078e00ff */
[----:B----4-:R-:W-:Y:S01]  /*c440*/  ISETP.NE.AND P0, PT, R3, 0x1, PT ;  /* 0x000000010300780c */ /* 0x010fe20003f05270 */
[----:B------:R-:W-:-:S12]  /*c450*/  IMAD.MOV R3, RZ, RZ, -R0 ;  /* 0x000000ffff037224 */ /* 0x000fd800078e0a00 */
[----:B--2---:R-:W-:Y:S02]  /*c460*/  @P0 IMAD R19, R20, R13, R21 ;  /* 0x0000000d14130224 */ /* 0x004fe400078e0215 */
[----:B------:R-:W-:Y:S01]  /*c470*/  IMAD R20, R24, R0, R5 ;  /* 0x0000000018147224 */ /* 0x000fe200078e0205 */
[----:B------:R-:W-:Y:S01]  /*c480*/  LOP3.LUT R5, R12, R7, RZ, 0xc0, !PT ;  /* 0x000000070c057212 */ /* 0x000fe200078ec0ff */
[----:B---3--:R-:W-:Y:S02]  /*c490*/  IMAD R0, R3, R28, R14 ;  /* 0x0000001c03007224 */ /* 0x008fe400078e020e */
[----:B------:R-:W-:Y:S02]  /*c4a0*/  IMAD R20, R20, R29, R19 ;  /* 0x0000001d14147224 */ /* 0x000fe400078e0213 */
[----:B------:R-:W-:Y:S01]  /*c4b0*/  IMAD R3, R0, R15, R5 ;  /* 0x0000000f00037224 */ /* 0x000fe200078e0205 */
[----:B------:R-:W-:-:S04]  /*c4c0*/  PRMT R0, R4, 0x7610, R0 ;  /* 0x0000761004007816 */ /* 0x000fc80000000000 */
[----:B------:R-:W-:Y:S02]  /*c4d0*/  SEL R22, R3, R20, !P0 ;  /* 0x0000001403167207 */ /* 0x000fe40004000000 */
[----:B------:R-:W-:-:S07]  /*c4e0*/  SEL R20, R20, R3, !P0 ;  /* 0x0000000314147207 */ /* 0x000fce0004000000 */
.L_x_415:
[----:B------:R-:W-:Y:S01]  /*c4f0*/  LOP3.LUT P0, RZ, R0, 0xff, RZ, 0xc0, !PT ;  /* 0x000000ff00ff7812 */ /* 0x000fe2000780c0ff */
[----:B-1----:R-:W-:-:S12]  /*c500*/  IMAD.MOV.U32 R19, RZ, RZ, R20 ;  /* 0x000000ffff137224 */ /* 0x002fd800078e0014 */
[----:B------:R-:W-:Y:S05]  /*c510*/  @P0 BRA `(.L_x_418) ;  /* 0xffffff4800840947 */ /* 0x000fea000383ffff */
[----:B------:R-:W-:Y:S05]  /*c520*/  EXIT ;  /* 0x000000000000794d */ /* 0x000fea0003800000 */
.L_x_3:
[----:B0-----:R-:W-:Y:S01]  /*c530*/  ULDC.64 UR4, c[0x0][0x650] ;  /* 0x0001940000047ab9 */ /* 0x001fe20000000a00 */
        /* <DEDUP_REMOVED lines=25> */
.L_x_420:
[--C-:B------:R-:W-:Y:S01]  /*c6d0*/  SHF.R.U64 R12, R10, R14, R11.reuse ;  /* 0x0000000e0a0c7219 */ /* 0x100fe2000000120b */
[----:B------:R-:W0:Y:S01]  /*c6e0*/  LDC R20, c[0x0][0x618] ;  /* 0x00018600ff147b82 */ /* 0x000e220000000800 */
[----:B------:R-:W-:Y:S01]  /*c6f0*/  I2FP.F32.U32 R8, R4 ;  /* 0x0000000400087245 */ /* 0x000fe20000201000 */
[----:B------:R-:W-:Y:S01]  /*c700*/  ULDC UR4, c[0x0][0x150] ;  /* 0x0000540000047ab9 */ /* 0x000fe20000000800 */
[----:B------:R-:W-:Y:S01]  /*c710*/  SHF.R.U32.HI R5, RZ, R14, R11 ;  /* 0x0000000eff057219 */ /* 0x000fe2000001160b */
[----:B------:R-:W-:Y:S01]  /*c720*/  IMAD.MOV.U32 R6, RZ, RZ, R17 ;  /* 0x000000ffff067224 */ /* 0x000fe200078e0011 */
[----:B------:R-:W-:Y:S01]  /*c730*/  IADD3 R9, P0, RZ, -R12, RZ ;  /* 0x8000000cff097210 */ /* 0x000fe20007f1e0ff */
[----:B------:R-:W-:Y:S01]  /*c740*/  FMUL R11, R8, UR4 ;  /* 0x00000004080b7c20 */ /* 0x000fe20008400000 */
[----:B------:R-:W-:Y:S01]  /*c750*/  IMAD.MOV.U32 R7, RZ, RZ, R16 ;  /* 0x000000ffff077224 */ /* 0x000fe200078e0010 */
[----:B------:R-:W1:Y:S01]  /*c760*/  LDC.64 R24, c[0x0][0x640] ;  /* 0x00019000ff187b82 */ /* 0x000e620000000a00 */
[----:B------:R-:W-:Y:S01]  /*c770*/  ULDC UR4, c[0x0][0x154] ;  /* 0x0000550000047ab9 */ /* 0x000fe20000000800 */
[----:B------:R-:W-:-:S02]  /*c780*/  IMAD.X R5, RZ, RZ, ~R5, P0 ;  /* 0x000000ffff057224 */ /* 0x000fc400000e0e05 */
[----:B------:R-:W2:Y:S01]  /*c790*/  F2I.U32.TRUNC.NTZ R11, R11 ;  /* 0x0000000b000b7305 */ /* 0x000ea2000020f000 */
[----:B------:R-:W-:-:S03]  /*c7a0*/  IMAD.WIDE.U32 R6, R9, R18, R6 ;  /* 0x0000001209067225 */ /* 0x000fc600078e0006 */
[----:B------:R-:W3:Y:S01]  /*c7b0*/  LDC R13, c[0x0][0x144] ;  /* 0x00005100ff0d7b82 */ /* 0x000ee20000000800 */
[----:B------:R-:W-:-:S04]  /*c7c0*/  IMAD R8, R5, R18, RZ ;  /* 0x0000001205087224 */ /* 0x000fc800078e02ff */
[----:B------:R-:W-:Y:S02]  /*c7d0*/  IMAD R5, R9, R19, R8 ;  /* 0x0000001309057224 */ /* 0x000fe400078e0208 */
[----:B------:R-:W-:Y:S01]  /*c7e0*/  IMAD.MOV.U32 R8, RZ, RZ, -0x1 ;  /* 0xffffffffff087424 */ /* 0x000fe200078e00ff */
[----:B------:R-:W4:Y:S01]  /*c7f0*/  LDC R14, c[0x0][0x608] ;  /* 0x00018200ff0e7b82 */ /* 0x000f220000000800 */
[----:B------:R-:W-:Y:S01]  /*c800*/  IMAD.IADD R5, R7, 0x1, R5 ;  /* 0x0000000107057824 */ /* 0x000fe200078e0205 */
[----:B------:R-:W-:-:S04]  /*c810*/  I2FP.F32.U32 R7, R3 ;  /* 0x0000000300077245 */ /* 0x000fc80000201000 */
[-C--:B0-----:R-:W-:Y:S01]  /*c820*/  SHF.R.U64 R10, R6, R20.reuse, R5 ;  /* 0x00000014060a7219 */ /* 0x081fe20000001205 */
[----:B--2---:R-:W-:Y:S01]  /*c830*/  IMAD.MOV R6, RZ, RZ, -R11 ;  /* 0x000000ffff067224 */ /* 0x004fe200078e0a0b */
[----:B------:R-:W0:Y:S01]  /*c840*/  LDC R9, c[0x0][0x658] ;  /* 0x00019600ff097b82 */ /* 0x000e220000000800 */
[----:B-1----:R-:W-:Y:S01]  /*c850*/  ISETP.NE.U32.AND P0, PT, R24, RZ, PT ;  /* 0x000000ff1800720c */ /* 0x002fe20003f05070 */
[----:B------:R-:W-:Y:S01]  /*c860*/  FMUL R7, R7, UR4 ;  /* 0x0000000407077c20 */ /* 0x000fe20008400000 */
[----:B------:R-:W-:Y:S02]  /*c870*/  SHF.R.U32.HI R5, RZ, R20, R5 ;  /* 0x00000014ff057219 */ /* 0x000fe40000011605 */
[----:B------:R-:W-:-:S03]  /*c880*/  ISETP.NE.AND.EX P0, PT, R25, RZ, PT, P0 ;  /* 0x000000ff1900720c */ /* 0x000fc60003f05300 */
[----:B------:R-:W1:Y:S01]  /*c890*/  LDC R18, c[0x0][0x148] ;  /* 0x00005200ff127b82 */ /* 0x000e620000000800 */
[----:B---3--:R-:W-:Y:S02]  /*c8a0*/  IMAD R21, R13, R6, R4 ;  /* 0x000000060d157224 */ /* 0x008fe400078e0204 */
[----:B------:R-:W-:-:S05]  /*c8b0*/  IMAD.MOV.U32 R6, RZ, RZ, 0x1 ;  /* 0x00000001ff067424 */ /* 0x000fca00078e00ff */
[----:B------:R-:W2:Y:S01]  /*c8c0*/  LDC R19, c[0x0][0x600] ;  /* 0x00018000ff137b82 */ /* 0x000ea20000000800 */
[-CC-:B----4-:R-:W-:Y:S02]  /*c8d0*/  SHF.R.U64 R13, R10, R14.reuse, R5.reuse ;  /* 0x0000000e0a0d7219 */ /* 0x190fe40000001205 */
[----:B------:R-:W-:Y:S02]  /*c8e0*/  SHF.R.U32.HI R4, RZ, R14, R5 ;  /* 0x0000000eff047219 */ /* 0x000fe40000011605 */
[----:B------:R3:W4:Y:S03]  /*c8f0*/  F2I.U32.TRUNC.NTZ R14, R7 ;  /* 0x00000007000e7305 */ /* 0x000726000020f000 */
[----:B------:R-:W1:Y:S01]  /*c900*/  LDC R22, c[0x0][0x648] ;  /* 0x00019200ff167b82 */ /* 0x000e620000000800 */
[-C--:B0-----:R-:W-:Y:S02]  /*c910*/  SHF.R.U64 R15, R13, R9.reuse, R4 ;  /* 0x000000090d0f7219 */ /* 0x081fe40000001204 */
[----:B------:R-:W-:-:S02]  /*c920*/  SHF.L.U32 R8, R8, R9, RZ ;  /* 0x0000000908087219 */ /* 0x000fc400000006ff */
[-C--:B------:R-:W-:Y:S01]  /*c930*/  SHF.R.U32.HI R5, RZ, R9.reuse, R4 ;  /* 0x00000009ff057219 */ /* 0x080fe20000011604 */
[----:B------:R-:W-:Y:S01]  /*c940*/  IMAD.MOV.U32 R4, RZ, RZ, R15 ;  /* 0x000000ffff047224 */ /* 0x000fe200078e000f */
[----:B------:R-:W-:Y:S01]  /*c950*/  SHF.L.U32 R20, R6, R9, RZ ;  /* 0x0000000906147219 */ /* 0x000fe200000006ff */
[----:B------:R-:W0:Y:S01]  /*c960*/  LDC R26, c[0x0][0x638] ;  /* 0x00018e00ff1a7b82 */ /* 0x000e220000000800 */
[----:B------:R-:W-:-:S07]  /*c970*/  LOP3.LUT R28, RZ, R8, RZ, 0x33, !PT ;  /* 0x00000008ff1c7212 */ /* 0x000fce00078e33ff */
        /* <DEDUP_REMOVED lines=12> */
.L_x_421:
[----:B------:R-:W3:Y:S01]  /*ca40*/  LDC R6, c[0x0][0x65c] ;  /* 0x00019700ff067b82 */ /* 0x000ee20000000800 */
[----:B-1----:R-:W-:Y:S01]  /*ca50*/  SHF.R.U64 R5, R4, R22, R5 ;  /* 0x0000001604057219 */ /* 0x002fe20000001205 */
[----:B--2---:R-:W-:Y:S01]  /*ca60*/  VIADD R7, R19, 0xffffffff ;  /* 0xffffffff13077836 */ /* 0x004fe20000000000 */
[----:B------:R-:W-:Y:S01]  /*ca70*/  LOP3.LUT R4, R13, R28, RZ, 0xc0, !PT ;  /* 0x0000001c0d047212 */ /* 0x000fe200078ec0ff */
[----:B------:R-:W-:Y:S02]  /*ca80*/  IMAD.MOV R14, RZ, RZ, -R14 ;  /* 0x000000ffff0e7224 */ /* 0x000fe400078e0a0e */
[----:B------:R-:W-:Y:S01]  /*ca90*/  IMAD.MOV.U32 R8, RZ, RZ, R12 ;  /* 0x000000ffff087224 */ /* 0x000fe200078e000c */
[----:B------:R-:W-:Y:S01]  /*caa0*/  LOP3.LUT R10, R10, R7, RZ, 0xc0, !PT ;  /* 0x000000070a0a7212 */ /* 0x000fe200078ec0ff */
[----:B------:R-:W-:Y:S01]  /*cab0*/  IMAD R4, R20, R5, R4 ;  /* 0x0000000514047224 */ /* 0x000fe200078e0204 */
[----:B---3--:R-:W-:Y:S01]  /*cac0*/  ISETP.NE.AND P0, PT, R6, 0x1, PT ;  /* 0x000000010600780c */ /* 0x008fe20003f05270 */
[----:B------:R-:W-:-:S12]  /*cad0*/  IMAD.MOV R6, RZ, RZ, -R5 ;  /* 0x000000ffff067224 */ /* 0x000fd800078e0a05 */
[----:B------:R-:W-:Y:S02]  /*cae0*/  @P0 IMAD R21, R18, R14, R3 ;  /* 0x0000000e12150224 */ /* 0x000fe400078e0203 */
[----:B0-----:R-:W-:Y:S02]  /*caf0*/  IMAD R3, R6, R26, R15 ;  /* 0x0000001a06037224 */ /* 0x001fe400078e020f */
[----:B------:R-:W-:Y:S02]  /*cb00*/  IMAD R7, R4, R27, R21 ;  /* 0x0000001b04077224 */ /* 0x000fe400078e0215 */
[----:B------:R-:W-:Y:S02]  /*cb10*/  IMAD R4, R3, R19, R10 ;  /* 0x0000001303047224 */ /* 0x000fe400078e020a */
[----:B------:R-:W-:-:S03]  /*cb20*/  IMAD.MOV.U32 R6, RZ, RZ, 0x1 ;  /* 0x00000001ff067424 */ /* 0x000fc600078e00ff */
[----:B------:R-:W-:Y:S02]  /*cb30*/  SEL R9, R4, R7, !P0 ;  /* 0x0000000704097207 */ /* 0x000fe40004000000 */
[----:B------:R-:W-:-:S07]  /*cb40*/  SEL R7, R7, R4, !P0 ;  /* 0x0000000407077207 */ /* 0x000fce0004000000 */
.L_x_419:
[----:B------:R-:W-:-:S08]  /*cb50*/  NOP ;  /* 0x0000000000007918 */ /* 0x000fd00000000000 */
[----:B------:R-:W0:-:S00]  /*cb60*/  USETMAXREG.DEALLOC.CTAPOOL 0x28 ;  /* 0x00000028000079c8 */ /* 0x000e0000080e0500 */
[----:B0-----:R-:W-:-:S13]  /*cb70*/  ISETP.NE.AND P0, PT, R0, RZ, PT ;  /* 0x000000ff0000720c */ /* 0x001fda0003f05270 */
[----:B------:R-:W-:Y:S05]  /*cb80*/  @P0 EXIT ;  /* 0x000000000000094d */ /* 0x000fea0003800000 */
[----:B------:R-:W-:Y:S01]  /*cb90*/  LOP3.LUT P0, RZ, R6, 0xff, RZ, 0xc0, !PT ;  /* 0x000000ff06ff7812 */ /* 0x000fe2000780c0ff */
[----:B------:R-:W-:Y:S02]  /*cba0*/  IMAD.MOV.U32 R0, RZ, RZ, 0x1 ;  /* 0x00000001ff007424 */ /* 0x000fe400078e00ff */
[----:B------:R-:W-:-:S10]  /*cbb0*/  IMAD.MOV.U32 R12, RZ, RZ, RZ ;  /* 0x000000ffff0c7224 */ /* 0x000fd400078e00ff */
[----:B------:R-:W-:Y:S05]  /*cbc0*/  @!P0 BRA `(.L_x_422) ;  /* 0x0000000c003c8947 */ /* 0x000fea0003800000 */
[----:B------:R-:W0:Y:S01]  /*cbd0*/  LDC R0, c[0x0][0x28c] ;  /* 0x0000a300ff007b82 */ /* 0x000e220000000800 */
[----:B------:R-:W-:Y:S01]  /*cbe0*/  ULDC UR5, c[0x0][0x600] ;  /* 0x0001800000057ab9 */ /* 0x000fe20000000800 */
[----:B------:R-:W-:Y:S01]  /*cbf0*/  ULDC UR4, c[0x0][0xc] ;  /* 0x0000030000047ab9 */ /* 0x000fe20000000800 */
[----:B------:R-:W-:Y:S01]  /*cc00*/  UIADD3 UR16, UR5, -0x1, URZ ;  /* 0xffffffff05107890 */ /* 0x000fe2000fffe03f */
[C---:B------:R-:W-:Y:S01]  /*cc10*/  LOP3.LUT P2, RZ, R23.reuse, 0x7f, RZ, 0xc0, !PT ;  /* 0x0000007f17ff7812 */ /* 0x040fe2000784c0ff */
[----:B------:R-:W-:Y:S01]  /*cc20*/  ULDC UR6, c[0x0][0x658] ;  /* 0x0001960000067ab9 */ /* 0x000fe20000000800 */
[----:B------:R-:W-:Y:S01]  /*cc30*/  ULDC UR5, c[0x0][0x10] ;  /* 0x0000040000057ab9 */ /* 0x000fe20000000800 */
[----:B------:R-:W-:Y:S01]  /*cc40*/  UMOV UR7, 0xffffffff ;  /* 0xffffffff00077882 */ /* 0x000fe20000000000 */
[----:B------:R-:W-:Y:S01]  /*cc50*/  UMOV UR8, 0x1 ;  /* 0x0000000100087882 */ /* 0x000fe20000000000 */
[----:B------:R-:W-:Y:S01]  /*cc60*/  UIMAD.WIDE.U32 UR4, UR4, UR5, URZ ;  /* 0x00000005040472a5 */ /* 0x000fe2000f8e003f */
[----:B------:R-:W-:Y:S01]  /*cc70*/  LOP3.LUT P0, RZ, R23, 0x1f, RZ, 0xc0, !PT ;  /* 0x0000001f17ff7812 */ /* 0x000fe2000780c0ff */
[----:B------:R-:W-:Y:S01]  /*cc80*/  USHF.L.U32 UR7, UR7, UR6, URZ ;  /* 0x0000000607077299 */ /* 0x000fe2000800063f */
[----:B------:R-:W-:Y:S01]  /*cc90*/  BSSY B0, `(.L_x_422) ;  /* 0x00000c2000007945 */ /* 0x000fe20003800000 */
[----:B------:R-:W-:Y:S01]  /*cca0*/  USHF.L.U32 UR18, UR8, UR6, URZ ;  /* 0x0000000608127299 */ /* 0x000fe2000800063f */
[----:B------:R-:W-:Y:S01]  /*ccb0*/  IMAD.MOV.U32 R13, RZ, RZ, 0x1 ;  /* 0x00000001ff0d7424 */ /* 0x000fe200078e00ff */
[----:B------:R-:W-:Y:S01]  /*ccc0*/  LOP3.LUT R11, R2, 0x2, RZ, 0xfc, !PT ;  /* 0x00000002020b7812 */ /* 0x000fe200078efcff */
[----:B------:R-:W-:Y:S01]  /*ccd0*/  ULDC UR6, c[0x0][0x14] ;  /* 0x0000050000067ab9 */ /* 0x000fe20000000800 */
[----:B------:R-:W-:Y:S01]  /*cce0*/  PLOP3.LUT P0, PT, P0, P2, PT, 0x8a, 0x0 ;  /* 0x000000000000781c */ /* 0x000fe20000705172 */
[----:B------:R-:W-:Y:S01]  /*ccf0*/  UIMAD.WIDE.U32 UR20, UR4, UR6, URZ ;  /* 0x00000006041472a5 */ /* 0x000fe2000f8e003f */
[----:B------:R-:W-:Y:S01]  /*cd00*/  IMAD.MOV.U32 R12, RZ, RZ, RZ ;  /* 0x000000ffff0c7224 */ /* 0x000fe200078e00ff */
[----:B------:R-:W-:-:S02]  /*cd10*/  UIMAD UR13, UR5, UR6, URZ ;  /* 0x00000006050d72a4 */ /* 0x000fc4000f8e023f */
[----:B------:R-:W-:Y:S01]  /*cd20*/  ULOP3.LUT UR17, URZ, UR7, URZ, 0x33, !UPT ;  /* 0x000000073f117292 */ /* 0x000fe2000f8e333f */
[----:B0-----:R-:W-:Y:S01]  /*cd30*/  VIADD R0, R0, 0x7f ;  /* 0x0000007f00007836 */ /* 0x001fe20000000000 */
[----:B------:R-:W-:Y:S01]  /*cd40*/  UIADD3 UR13, UR21, UR13, URZ ;  /* 0x0000000d150d7290 */ /* 0x000fe2000fffe03f */
[----:B------:R-:W-:-:S03]  /*cd50*/  ULDC.64 UR22, c[0x0][0x198] ;  /* 0x0000660000167ab9 */ /* 0x000fc60000000a00 */
[----:B------:R-:W-:-:S04]  /*cd60*/  SHF.R.S32.HI R3, RZ, 0x1f, R0 ;  /* 0x0000001fff037819 */ /* 0x000fc80000011400 */
[----:B------:R-:W-:Y:S01]  /*cd70*/  LEA.HI R3, R3, R0, RZ, 0x7 ;  /* 0x0000000003037211 */ /* 0x000fe200078f38ff */
[----:B------:R-:W-:-:S03]  /*cd80*/  IMAD.MOV.U32 R0, RZ, RZ, 0x1 ;  /* 0x00000001ff007424 */ /* 0x000fc600078e00ff */
[----:B------:R-:W-:-:S05]  /*cd90*/  SHF.R.S32.HI R3, RZ, 0x7, R3 ;  /* 0x00000007ff037819 */ /* 0x000fca0000011403 */
[----:B------:R-:W-:-:S07]  /*cda0*/  VIADD R10, R3, 0x1 ;  /* 0x00000001030a7836 */ /* 0x000fce0000000000 */
.L_x_434:
[----:B------:R-:W-:-:S03]  /*cdb0*/  UMOV UR4, 0xffffffff ;  /* 0xffffffff00047882 */ /* 0x000fc60000000000 */
[----:B------:R-:W-:Y:S05]  /*cdc0*/  BRA.DIV UR4, `(.L_x_423) ;  /* 0x0000000e04807947 */ /* 0x000fea000b800000 */
[----:B------:R-:W-:-:S13]  /*cdd0*/  ELECT P6, URZ, PT ;  /* 0x00000000003f782f */ /* 0x000fda00038c0000 */
.L_x_444:
[----:B------:R-:W0:Y:S01]  /*cde0*/  LDC R4, c[0x0][0x28c] ;  /* 0x0000a300ff047b82 */ /* 0x000e220000000800 */
[----:B------:R-:W-:Y:S01]  /*cdf0*/  BSSY B1, `(.L_x_424) ;  /* 0x0000037000017945 */ /* 0x000fe20003800000 */
[----:B0-----:R-:W-:-:S13]  /*ce00*/  ISETP.LT.OR P6, PT, R4, 0x1, !P6 ;  /* 0x000000010400780c */ /* 0x001fda00077c1670 */
[----:B------:R-:W-:Y:S05]  /*ce10*/  @P6 BRA `(.L_x_425) ;  /* 0x0000000000d06947 */ /* 0x000fea0003800000 */
[----:B------:R-:W-:Y:S02]  /*ce20*/  IMAD R15, R9, 0x180, RZ ;  /* 0x00000180090f7824 */ /* 0x000fe400078e02ff */
[----:B------:R-:W-:Y:S02]  /*ce30*/  IMAD.SHL.U32 R18, R7, 0x80, RZ ;  /* 0x0000008007127824 */ /* 0x000fe400078e00ff */
[----:B------:R-:W-:Y:S02]  /*ce40*/  IMAD.MOV.U32 R20, RZ, RZ, RZ ;  /* 0x000000ffff147224 */ /* 0x000fe400078e00ff */
[----:B------:R-:W-:Y:S02]  /*ce50*/  IMAD.MOV.U32 R4, RZ, RZ, R10 ;  /* 0x000000ffff047224 */ /* 0x000fe400078e000a */
[----:B------:R-:W-:Y:S02]  /*ce60*/  IMAD.MOV.U32 R5, RZ, RZ, R0 ;  /* 0x000000ffff057224 */ /* 0x000fe400078e0000 */
[----:B------:R-:W-:-:S07]  /*ce70*/  IMAD.MOV.U32 R6, RZ, RZ, R12 ;  /* 0x000000ffff067224 */ /* 0x000fce00078e000c */
.L_x_429:
[----:B------:R-:W0:Y:S01]  /*ce80*/  S2R R14, SR_CgaCtaId ;  /* 0x00000000000e7919 */ /* 0x000e220000008800 */
[----:B------:R-:W-:Y:S01]  /*ce90*/  MOV R7, 0x400 ;  /* 0x0000040000077802 */ /* 0x000fe20000000f00 */
[----:B------:R-:W1:Y:S03]  /*cea0*/  @!P2 LDC R9, c[0x0][0x500] ;  /* 0x00014000ff09ab82 */ /* 0x000e660000000800 */
[----:B0-----:R-:W-:Y:S02]  /*ceb0*/  LEA R19, R14, R7, 0x18 ;  /* 0x000000070e137211 */ /* 0x001fe400078ec0ff */
[----:B------:R-:W-:-:S03]  /*cec0*/  SHF.L.U32 R7, R5, 0x1f, RZ ;  /* 0x0000001f05077819 */ /* 0x000fc600000006ff */
[----:B------:R-:W-:-:S04]  /*ced0*/  IMAD R14, R6, 0x8, R19 ;  /* 0x00000008060e7824 */ /* 0x000fc800078e0213 */
[----:B------:R-:W0:Y:S02]  /*cee0*/  SYNCS.PHASECHK.TRANS64.TRYWAIT P1, [R14+URZ+0x18], R7 ;  /* 0x000018070e0075a7 */ /* 0x000e24000802017f */
[----:B01----:R-:W-:Y:S05]  /*cef0*/  @!P1 BRA `(.L_x_426) ;  /* 0x0000000c00549947 */ /* 0x003fea0003800000 */
.L_x_445:
[----:B0-----:R-:W-:Y:S01]  /*cf00*/  PRMT R7, R11, 0x9910, RZ ;  /* 0x000099100b077816 */ /* 0x001fe200000000ff */
[----:B------:R0:W-:Y:S03]  /*cf10*/  @!P2 SYNCS.ARRIVE.TRANS64 RZ, [R14+URZ], R9 ;  /* 0x000000090effa9a7 */ /* 0x0001e6000800003f */
[----:B------:R-:W-:-:S13]  /*cf20*/  ISETP.NE.AND P1, PT, R7, 0x2, PT ;  /* 0x000000020700780c */ /* 0x000fda0003f25270 */
[----:B0-----:R-:W-:Y:S05]  /*cf30*/  @P1 BRA `(.L_x_427) ;  /* 0x0000000000041947 */ /* 0x001fea0003800000 */
[----:B------:R-:W-:Y:S01]  /*cf40*/  BPT.TRAP 0x1 ;  /* 0x000000040000795c */ /* 0x000fe20000300000 */
.L_x_427:
[----:B------:R-:W-:Y:S05]  /*cf50*/  @P0 BRA `(.L_x_428) ;  /* 0x0000000000040947 */ /* 0x000fea0003800000 */
[----:B------:R-:W-:Y:S01]  /*cf60*/  BPT.TRAP 0x1 ;  /* 0x000000040000795c */ /* 0x000fe20000300000 */
.L_x_428:
[--C-:B------:R-:W-:Y:S01]  /*cf70*/  IMAD R7, R6, 0x4000, R19.reuse ;  /* 0x0000400006077824 */ /* 0x100fe200078e0213 */
[----:B------:R-:W-:Y:S01]  /*cf80*/  R2UR UR9, R14 ;  /* 0x000000000e0972ca */ /* 0x000fe200000e0000 */
[----:B------:R-:W-:Y:S01]  /*cf90*/  IMAD R19, R6, 0xc000, R19 ;  /* 0x0000c00006137824 */ /* 0x000fe200078e0213 */
[----:B------:R-:W-:Y:S01]  /*cfa0*/  UIADD3 UR4, UP0, UR22, 0xf0, URZ ;  /* 0x000000f016047890 */ /* 0x000fe2000ff1e03f */
[----:B------:R-:W-:Y:S01]  /*cfb0*/  VIADD R4, R4, 0xffffffff ;  /* 0xffffffff04047836 */ /* 0x000fe20000000000 */
[----:B------:R-:W-:Y:S01]  /*cfc0*/  R2UR UR5, R7 ;  /* 0x00000000070572ca */ /* 0x000fe200000e0000 */
[----:B------:R-:W-:Y:S01]  /*cfd0*/  UIADD3 UR24, UP1, UR22, 0x1f0, URZ ;  /* 0x000001f016187890 */ /* 0x000fe2000ff3e03f */
[----:B------:R-:W-:Y:S01]  /*cfe0*/  R2UR UR8, R19 ;  /* 0x00000000130872ca */ /* 0x000fe200000e0000 */
[----:B------:R-:W-:Y:S01]  /*cff0*/  VIADD R6, R6, 0x1 ;  /* 0x0000000106067836 */ /* 0x000fe20000000000 */
[----:B------:R-:W-:Y:S01]  /*d000*/  R2UR UR11, R18 ;  /* 0x00000000120b72ca */ /* 0x000fe200000e0000 */
[----:B------:R-:W-:Y:S01]  /*d010*/  UIADD3.X UR25, URZ, UR23, URZ, UP1, !UPT ;  /* 0x000000173f197290 */ /* 0x000fe20008ffe43f */
[----:B------:R-:W-:Y:S01]  /*d020*/  R2UR UR10, R20 ;  /* 0x00000000140a72ca */ /* 0x000fe200000e0000 */
[----:B------:R-:W-:Y:S01]  /*d030*/  UMOV UR6, 0x0 ;  /* 0x0000000000067882 */ /* 0x000fe20000000000 */
[----:B------:R-:W-:Y:S01]  /*d040*/  R2UR UR12, R8 ;  /* 0x00000000080c72ca */ /* 0x000fe200000e0000 */
[----:B------:R-:W-:Y:S01]  /*d050*/  UMOV UR7, 0x10000000 ;  /* 0x1000000000077882 */ /* 0x000fe20000000000 */
[----:B------:R-:W-:Y:S01]  /*d060*/  R2UR UR19, R15 ;  /* 0x000000000f1372ca */ /* 0x000fe200000e0000 */
[----:B------:R-:W-:Y:S01]  /*d070*/  VIADD R20, R20, 0x80 ;  /* 0x0000008014147836 */ /* 0x000fe20000000000 */
[----:B------:R-:W-:Y:S01]  /*d080*/  ISETP.GT.AND P3, PT, R4, 0x1, PT ;  /* 0x000000010400780c */ /* 0x000fe20003f64270 */
[----:B------:R-:W-:Y:S01]  /*d090*/  UIADD3 UR14, UR5, 0x100, URZ ;  /* 0x00000100050e7890 */ /* 0x000fe2000fffe03f */
[----:B------:R-:W-:Y:S01]  /*d0a0*/  ISETP.NE.AND P1, PT, R6, 0x3, PT ;  /* 0x000000030600780c */ /* 0x000fe20003f25270 */
[----:B------:R-:W-:-:S02]  /*d0b0*/  UIADD3.X UR5, URZ, UR23, URZ, UP0, !UPT ;  /* 0x000000173f057290 */ /* 0x000fc400087fe43f */
[----:B------:R-:W-:Y:S01]  /*d0c0*/  UIADD3 UR15, UR8, 0xc100, URZ ;  /* 0x0000c100080f7890 */ /* 0x000fe2000fffe03f */
[----:B------:R-:W-:Y:S02]  /*d0d0*/  SEL R14, RZ, 0x1, P1 ;  /* 0x00000001ff0e7807 */ /* 0x000fe40000800000 */
[----:B------:R-:W-:Y:S01]  /*d0e0*/  UMOV UR8, UR14 ;  /* 0x0000000e00087c82 */ /* 0x000fe20008000000 */
[----:B------:R-:W-:Y:S02]  /*d0f0*/  SEL R6, R6, RZ, P1 ;  /* 0x000000ff06067207 */ /* 0x000fe40000800000 */
[----:B------:R-:W-:Y:S01]  /*d100*/  LOP3.LUT R5, R5, R14, RZ, 0x3c, !PT ;  /* 0x0000000e05057212 */ /* 0x000fe200078e3cff */
[----:B------:R0:W-:Y:S02]  /*d110*/  UTMALDG.3D [UR8], [UR4], desc[UR6] ;  /* 0x00000608040075b4 */ /* 0x0001e40008011000 */
[----:B0-----:R-:W-:Y:S01]  /*d120*/  UMOV UR8, UR15 ;  /* 0x0000000f00087c82 */ /* 0x001fe20008000000 */
[----:B------:R-:W-:-:S02]  /*d130*/  UMOV UR11, UR19 ;  /* 0x00000013000b7c82 */ /* 0x000fc40008000000 */
[----:B------:R0:W-:Y:S02]  /*d140*/  UTMALDG.3D [UR8], [UR24], desc[UR6] ;  /* 0x00000608180075b4 */ /* 0x0001e40008011000 */
[----:B0-----:R-:W-:Y:S05]  /*d150*/  @P3 BRA `(.L_x_429) ;  /* 0xfffffffc00483947 */ /* 0x001fea000383ffff */
.L_x_425:
[----:B------:R-:W-:Y:S05]  /*d160*/  BSYNC B1 ;  /* 0x0000000000017941 */ /* 0x000fea0003800000 */
.L_x_424:
[----:B------:R-:W-:Y:S01]  /*d170*/  LOP3.LUT P3, RZ, R13, 0xff, RZ, 0xc0, !PT ;  /* 0x000000ff0dff7812 */ /* 0x000fe2000786c0ff */
[----:B------:R-:W-:Y:S01]  /*d180*/  IMAD.IADD R12, R3, 0x1, R12 ;  /* 0x00000001030c7824 */ /* 0x000fe200078e020c */
[----:B------:R-:W-:Y:S01]  /*d190*/  IADD3 R17, P4, R17, UR20, RZ ;  /* 0x0000001411117c10 */ /* 0x000fe2000ff9e0ff */
[----:B------:R-:W-:Y:S01]  /*d1a0*/  ULDC.64 UR4, c[0x0][0x650] ;  /* 0x0001940000047ab9 */ /* 0x000fe20000000a00 */
[----:B------:R-:W-:Y:S01]  /*d1b0*/  BSSY B1, `(.L_x_430) ;  /* 0x000006d000017945 */ /* 0x000fe20003800000 */
[----:B------:R-:W-:Y:S01]  /*d1c0*/  IMAD.MOV.U32 R9, RZ, RZ, -0x1 ;  /* 0xffffffffff097424 */ /* 0x000fe200078e00ff */
[----:B------:R-:W-:Y:S01]  /*d1d0*/  ISETP.GT.U32.AND P1, PT, R12, 0x2, PT ;  /* 0x000000020c00780c */ /* 0x000fe20003f24070 */
[----:B------:R-:W-:Y:S01]  /*d1e0*/  IMAD.MOV.U32 R8, RZ, RZ, -0x1 ;  /* 0xffffffffff087424 */ /* 0x000fe200078e00ff */
[----:B------:R-:W-:Y:S02]  /*d1f0*/  IADD3.X R16, R16, UR13, RZ, P4, !PT ;  /* 0x0000000d10107c10 */ /* 0x000fe4000a7fe4ff */
[----:B------:R-:W-:-:S02]  /*d200*/  ISETP.LT.U32.AND P1, PT, R3, 0x3, P1 ;  /* 0x000000030300780c */ /* 0x000fc40000f21070 */
[----:B------:R-:W-:Y:S01]  /*d210*/  PRMT R13, RZ, 0x7610, R13 ;  /* 0x00007610ff0d7816 */ /* 0x000fe2000000000d */
[----:B------:R-:W0:Y:S01]  /*d220*/  @P3 S2R R5, SR_CgaCtaId ;  /* 0x0000000000053919 */ /* 0x000e220000008800 */
[----:B------:R-:W-:-:S04]  /*d230*/  @P3 MOV R4, 0x400 ;  /* 0x0000040000043802 */ /* 0x000fc80000000f00 */
[----:B0-----:R-:W-:Y:S01]  /*d240*/  @P3 LEA R6, R5, R4, 0x18 ;  /* 0x0000000405063211 */ /* 0x001fe200078ec0ff */
[----:B------:R-:W-:-:S03]  /*d250*/  IMAD.WIDE.U32 R4, R12, -0x55555555, RZ ;  /* 0xaaaaaaab0c047825 */ /* 0x000fc600078e00ff */
[----:B------:R0:W-:Y:S01]  /*d260*/  @P3 SYNCS.ARRIVE.TRANS64.A1T0 RZ, [R6+URZ+0x48], RZ ;  /* 0x000048ff06ff39a7 */ /* 0x0001e2000810003f */
[----:B------:R-:W-:Y:S02]  /*d270*/  ISETP.GE.U32.AND P3, PT, R3, 0x3, PT ;  /* 0x000000030300780c */ /* 0x000fe40003f66070 */
[----:B------:R-:W-:Y:S02]  /*d280*/  SHF.R.U32.HI R7, RZ, 0x1, R5 ;  /* 0x00000001ff077819 */ /* 0x000fe40000011605 */
[----:B------:R-:W-:Y:S02]  /*d290*/  SEL R5, RZ, 0x1, !P1 ;  /* 0x00000001ff057807 */ /* 0x000fe40004800000 */
[----:B------:R-:W-:Y:S01]  /*d2a0*/  ISETP.GE.U32.AND P1, PT, R17, UR4, PT ;  /* 0x0000000411007c0c */ /* 0x000fe2000bf26070 */
[----:B------:R-:W-:Y:S01]  /*d2b0*/  IMAD R12, R7, -0x3, R12 ;  /* 0xfffffffd070c7824 */ /* 0x000fe200078e020c */
[----:B------:R-:W-:Y:S02]  /*d2c0*/  LOP3.LUT R0, R0, R5, RZ, 0x3c, !PT ;  /* 0x0000000500007212 */ /* 0x000fe400078e3cff */
[----:B------:R-:W-:-:S02]  /*d2d0*/  ISETP.GE.U32.AND.EX P1, PT, R16, UR5, PT, P1 ;  /* 0x0000000510007c0c */ /* 0x000fc4000bf26110 */
[----:B------:R-:W-:Y:S02]  /*d2e0*/  PRMT R4, RZ, 0x7610, R4 ;  /* 0x00007610ff047816 */ /* 0x000fe40000000004 */
[----:B------:R-:W-:Y:S01]  /*d2f0*/  @P3 LOP3.LUT R0, R0, 0x1, R7, 0x78, !PT ;  /* 0x0000000100003812 */ /* 0x000fe200078e7807 */
[----:B------:R-:W-:-:S08]  /*d300*/  IMAD.MOV.U32 R7, RZ, RZ, -0x1 ;  /* 0xffffffffff077424 */ /* 0x000fd000078e00ff */
[----:B0-----:R-:W-:Y:S05]  /*d310*/  @P1 BRA `(.L_x_431) ;  /* 0x0000000400581947 */ /* 0x001fea0003800000 */
[----:B------:R-:W-:Y:S01]  /*d320*/  ULDC.64 UR4, c[0x0][0x628] ;  /* 0x00018a0000047ab9 */ /* 0x000fe20000000a00 */
[----:B------:R-:W0:Y:S01]  /*d330*/  S2R R15, SR_CTAID.X ;  /* 0x00000000000f7919 */ /* 0x000e220000002500 */
[----:B------:R-:W-:Y:S01]  /*d340*/  ISETP.NE.U32.AND P1, PT, RZ, UR4, PT ;  /* 0x00000004ff007c0c */ /* 0x000fe2000bf25070 */
[----:B------:R-:W-:Y:S01]  /*d350*/  ULDC UR7, c[0x0][0x630] ;  /* 0x00018c0000077ab9 */ /* 0x000fe20000000800 */
[----:B------:R-:W-:Y:S01]  /*d360*/  IMAD.MOV.U32 R4, RZ, RZ, R17 ;  /* 0x000000ffff047224 */ /* 0x000fe200078e0011 */
[----:B------:R-:W1:Y:S01]  /*d370*/  S2R R14, SR_CTAID.Y ;  /* 0x00000000000e7919 */ /* 0x000e620000002600 */
[----:B------:R-:W-:Y:S01]  /*d380*/  ISETP.NE.AND.EX P1, PT, RZ, UR5, PT, P1 ;  /* 0x00000005ff007c0c */ /* 0x000fe2000bf25310 */
[----:B------:R-:W-:-:S12]  /*d390*/  IMAD.MOV.U32 R5, RZ, RZ, R16 ;  /* 0x000000ffff057224 */ /* 0x000fd800078e0010 */
[----:B------:R-:W-:Y:S05]  /*d3a0*/  @!P1 BRA `(.L_x_432) ;  /* 0x0000000000289947 */ /* 0x000fea0003800000 */
[----:B------:R-:W-:Y:S02]  /*d3b0*/  ULDC UR6, c[0x0][0x634] ;  /* 0x00018d0000067ab9 */ /* 0x000fe40000000800 */
[----:B------:R-:W-:-:S05]  /*d3c0*/  IADD3 R9, P1, R17, UR6, RZ ;  /* 0x0000000611097c10 */ /* 0x000fca000ff3e0ff */
[----:B------:R-:W-:-:S04]  /*d3d0*/  IMAD.X R19, RZ, RZ, R16, P1 ;  /* 0x000000ffff137224 */ /* 0x000fc800008e0610 */
[----:B------:R-:W-:-:S04]  /*d3e0*/  IMAD.WIDE.U32 R6, R19, UR4, RZ ;  /* 0x0000000413067c25 */ /* 0x000fc8000f8e00ff */
[----:B------:R-:W-:-:S04]  /*d3f0*/  IMAD.WIDE.U32 R6, P1, R9, UR5, R6 ;  /* 0x0000000509067c25 */ /* 0x000fc8000f820006 */
[----:B------:R-:W-:-:S04]  /*d400*/  IMAD.WIDE.U32 R8, R9, UR4, RZ ;  /* 0x0000000409087c25 */ /* 0x000fc8000f8e00ff */
[----:B------:R-:W-:Y:S01]  /*d410*/  IMAD.X R5, RZ, RZ, RZ, P1 ;  /* 0x000000ffff057224 */ /* 0x000fe200008e06ff */
[----:B------:R-:W-:Y:S01]  /*d420*/  IADD3 RZ, P1, R9, R6, RZ ;  /* 0x0000000609ff7210 */ /* 0x000fe20007f3e0ff */
[----:B------:R-:W-:-:S04]  /*d430*/  IMAD.MOV.U32 R4, RZ, RZ, R7 ;  /* 0x000000ffff047224 */ /* 0x000fc800078e0007 */
[----:B------:R-:W-:-:S08]  /*d440*/  IMAD.WIDE.U32.X R4, R19, UR5, R4, P1 ;  /* 0x0000000513047c25 */ /* 0x000fd000088e0404 */
.L_x_432:
[--C-:B------:R-:W-:Y:S01]  /*d450*/  SHF.R.U64 R8, R4, UR7, R5.reuse ;  /* 0x0000000704087c19 */ /* 0x100fe20008001205 */
[----:B------:R-:W-:Y:S01]  /*d460*/  ULDC.64 UR4, c[0x0][0x620] ;  /* 0x0001880000047ab9 */ /* 0x000fe20000000a00 */
[----:B------:R-:W-:Y:S01]  /*d470*/  SHF.R.U32.HI R4, RZ, UR7, R5 ;  /* 0x00000007ff047c19 */ /* 0x000fe20008011605 */
[----:B------:R-:W-:Y:S01]  /*d480*/  IMAD.MOV.U32 R5, RZ, RZ, R16 ;  /* 0x000000ffff057224 */ /* 0x000fe200078e0010 */
[----:B------:R-:W-:Y:S01]  /*d490*/  IADD3 R7, P1, RZ, -R8, RZ ;  /* 0x80000008ff077210 */ /* 0x000fe20007f3e0ff */
[----:B------:R-:W2:Y:S01]  /*d4a0*/  LDC R22, c[0x0][0x144] ;  /* 0x00005100ff167b82 */ /* 0x000ea20000000800 */
[----:B0-----:R-:W-:Y:S01]  /*d4b0*/  I2FP.F32.U32 R9, R15 ;  /* 0x0000000f00097245 */ /* 0x001fe20000201000 */
[----:B------:R-:W-:Y:S01]  /*d4c0*/  ULDC.64 UR8, c[0x0][0x640] ;  /* 0x0001900000087ab9 */ /* 0x000fe20000000a00 */
[----:B------:R-:W-:Y:S01]  /*d4d0*/  ULDC UR6, c[0x0][0x608] ;  /* 0x0001820000067ab9 */ /* 0x000fe20000000800 */
[----:B------:R-:W-:Y:S01]  /*d4e0*/  IMAD.X R4, RZ, RZ, ~R4, P1 ;  /* 0x000000ffff047224 */ /* 0x000fe200008e0e04 */
[----:B------:R-:W-:-:S03]  /*d4f0*/  ISETP.NE.U32.AND P1, PT, RZ, UR8, PT ;  /* 0x00000008ff007c0c */ /* 0x000fc6000bf25070 */
[----:B------:R-:W-:Y:S01]  /*d500*/  IMAD R6, R4, UR4, RZ ;  /* 0x0000000404067c24 */ /* 0x000fe2000f8e02ff */
[----:B------:R-:W0:Y:S01]  /*d510*/  LDC R19, c[0x0][0x148] ;  /* 0x00005200ff137b82 */ /* 0x000e220000000800 */
[----:B------:R-:W-:Y:S01]  /*d520*/  IMAD.MOV.U32 R4, RZ, RZ, R17 ;  /* 0x000000ffff047224 */ /* 0x000fe200078e0011 */
[----:B------:R-:W-:-:S03]  /*d530*/  ISETP.NE.AND.EX P1, PT, RZ, UR9, PT, P1 ;  /* 0x00000009ff007c0c */ /* 0x000fc6000bf25310 */
[----:B------:R-:W-:Y:S01]  /*d540*/  IMAD.WIDE.U32 R4, R7, UR4, R4 ;  /* 0x0000000407047c25 */ /* 0x000fe2000f8e0004 */
[----:B------:R-:W-:-:S03]  /*d550*/  ULDC UR4, c[0x0][0x150] ;  /* 0x0000540000047ab9 */ /* 0x000fc60000000800 */
[----:B------:R-:W-:Y:S02]  /*d560*/  IMAD R7, R7, UR5, R6 ;  /* 0x0000000507077c24 */ /* 0x000fe4000f8e0206 */
[----:B------:R-:W-:Y:S01]  /*d570*/  FMUL R6, R9, UR4 ;  /* 0x0000000409067c20 */ /* 0x000fe20008400000 */
[----:B------:R-:W-:Y:S01]  /*d580*/  ULDC UR4, c[0x0][0x618] ;  /* 0x0001860000047ab9 */ /* 0x000fe20000000800 */
[----:B------:R-:W-:Y:S01]  /*d590*/  ULDC UR5, c[0x0][0x154] ;  /* 0x0000550000057ab9 */ /* 0x000fe20000000800 */
[----:B------:R-:W-:-:S03]  /*d5a0*/  IMAD.IADD R5, R5, 0x1, R7 ;  /* 0x0000000105057824 */ /* 0x000fc600078e0207 */
[----:B------:R-:W3:Y:S02]  /*d5b0*/  F2I.U32.TRUNC.NTZ R6, R6 ;  /* 0x0000000600067305 */ /* 0x000ee4000020f000 */
[----:B------:R-:W-:Y:S02]  /*d5c0*/  SHF.R.U64 R9, R4, UR4, R5 ;  /* 0x0000000404097c19 */ /* 0x000fe40008001205 */
[----:B-1----:R-:W-:-:S05]  /*d5d0*/  I2FP.F32.U32 R4, R14 ;  /* 0x0000000e00047245 */ /* 0x002fca0000201000 */
[----:B------:R-:W-:Y:S01]  /*d5e0*/  FMUL R21, R4, UR5 ;  /* 0x0000000504157c20 */ /* 0x000fe20008400000 */
[----:B------:R-:W-:Y:S01]  /*d5f0*/  SHF.R.U32.HI R4, RZ, UR4, R5 ;  /* 0x00000004ff047c19 */ /* 0x000fe20008011605 */
[----:B------:R-:W-:-:S03]  /*d600*/  ULDC UR4, c[0x0][0x658] ;  /* 0x0001960000047ab9 */ /* 0x000fc60000000800 */
[--C-:B------:R-:W-:Y:S01]  /*d610*/  SHF.R.U64 R20, R9, UR6, R4.reuse ;  /* 0x0000000609147c19 */ /* 0x100fe20008001204 */
[----:B------:R-:W1:Y:S01]  /*d620*/  F2I.U32.TRUNC.NTZ R21, R21 ;  /* 0x0000001500157305 */ /* 0x000e62000020f000 */
[----:B------:R-:W-:Y:S01]  /*d630*/  SHF.R.U32.HI R5, RZ, UR6, R4 ;  /* 0x00000006ff057c19 */ /* 0x000fe20008011604 */
[----:B---3--:R-:W-:-:S03]  /*d640*/  IMAD.MOV R6, RZ, RZ, -R6 ;  /* 0x000000ffff067224 */ /* 0x008fc600078e0a06 */
[----:B------:R-:W-:Y:S01]  /*d650*/  SHF.R.U64 R18, R20, UR4, R5 ;  /* 0x0000000414127c19 */ /* 0x000fe20008001205 */
[----:B--2---:R-:W-:Y:S01]  /*d660*/  IMAD R15, R22, R6, R15 ;  /* 0x00000006160f7224 */ /* 0x004fe200078e020f */
[----:B------:R-:W-:-:S03]  /*d670*/  SHF.R.U32.HI R23, RZ, UR4, R5 ;  /* 0x00000004ff177c19 */ /* 0x000fc60008011605 */
[----:B------:R-:W-:Y:S02]  /*d680*/  IMAD.MOV.U32 R4, RZ, RZ, R18 ;  /* 0x000000ffff047224 */ /* 0x000fe400078e0012 */
[----:B------:R-:W-:Y:S01]  /*d690*/  IMAD.MOV.U32 R5, RZ, RZ, R23 ;  /* 0x000000ffff057224 */ /* 0x000fe200078e0017 */
[----:B------:R-:W-:Y:S06]  /*d6a0*/  @!P1 BRA `(.L_x_433) ;  /* 0x0000000000289947 */ /* 0x000fec0003800000 */
[----:B------:R-:W-:Y:S02]  /*d6b0*/  ULDC UR4, c[0x0][0x64c] ;  /* 0x0001930000047ab9 */ /* 0x000fe40000000800 */
[----:B------:R-:W-:-:S05]  /*d6c0*/  IADD3 R5, P1, R18, UR4, RZ ;  /* 0x0000000412057c10 */ /* 0x000fca000ff3e0ff */
[----:B------:R-:W-:-:S04]  /*d6d0*/  IMAD.X R23, RZ, RZ, R23, P1 ;  /* 0x000000ffff177224 */ /* 0x000fc800008e0617 */
[----:B------:R-:W-:-:S04]  /*d6e0*/  IMAD.WIDE.U32 R6, R23, UR8, RZ ;  /* 0x0000000817067c25 */ /* 0x000fc8000f8e00ff */
[----:B------:R-:W-:-:S04]  /*d6f0*/  IMAD.WIDE.U32 R6, P1, R5, UR9, R6 ;  /* 0x0000000905067c25 */ /* 0x000fc8000f820006 */
[----:B------:R-:W-:-:S04]  /*d700*/  IMAD.WIDE.U32 R4, R5, UR8, RZ ;  /* 0x0000000805047c25 */ /* 0x000fc8000f8e00ff */
[----:B------:R-:W-:Y:S01]  /*d710*/  IMAD.MOV.U32 R4, RZ, RZ, R7 ;  /* 0x000000ffff047224 */ /* 0x000fe200078e0007 */
[----:B------:R-:W-:Y:S01]  /*d720*/  IADD3 RZ, P3, R5, R6, RZ ;  /* 0x0000000605ff7210 */ /* 0x000fe20007f7e0ff */
[----:B------:R-:W-:-:S04]  /*d730*/  IMAD.X R5, RZ, RZ, RZ, P1 ;  /* 0x000000ffff057224 */ /* 0x000fc800008e06ff */
[----:B------:R-:W-:-:S08]  /*d740*/  IMAD.WIDE.U32.X R4, R23, UR9, R4, P3 ;  /* 0x0000000917047c25 */ /* 0x000fd000098e0404 */
.L_x_433:
[----:B------:R-:W2:Y:S01]  /*d750*/  LDC R6, c[0x0][0x65c] ;  /* 0x00019700ff067b82 */ /* 0x000ea20000000800 */
[----:B------:R-:W-:Y:S01]  /*d760*/  ULDC UR4, c[0x0][0x648] ;  /* 0x0001920000047ab9 */ /* 0x000fe20000000800 */
[----:B------:R-:W-:Y:S01]  /*d770*/  LOP3.LUT R20, R20, UR17, RZ, 0xc0, !PT ;  /* 0x0000001114147c12 */ /* 0x000fe2000f8ec0ff */
[----:B-1----:R-:W-:Y:S01]  /*d780*/  IMAD.MOV R21, RZ, RZ, -R21 ;  /* 0x000000ffff157224 */ /* 0x002fe200078e0a15 */
[----:B------:R-:W-:Y:S01]  /*d790*/  SHF.R.U64 R5, R4, UR4, R5 ;  /* 0x0000000404057c19 */ /* 0x000fe20008001205 */
[----:B------:R-:W-:Y:S01]  /*d7a0*/  ULDC UR4, c[0x0][0x638] ;  /* 0x00018e0000047ab9 */ /* 0x000fe20000000800 */
[----:B------:R-:W-:Y:S01]  /*d7b0*/  LOP3.LUT R9, R9, UR16, RZ, 0xc0, !PT ;  /* 0x0000001009097c12 */ /* 0x000fe2000f8ec0ff */
[----:B------:R-:W-:Y:S01]  /*d7c0*/  ULDC UR5, c[0x0][0x610] ;  /* 0x0001840000057ab9 */ /* 0x000fe20000000800 */
[----:B------:R-:W-:Y:S02]  /*d7d0*/  IMAD.MOV.U32 R4, RZ, RZ, 0x1 ;  /* 0x00000001ff047424 */ /* 0x000fe400078e00ff */
[----:B------:R-:W-:-:S02]  /*d7e0*/  IMAD.MOV R7, RZ, RZ, -R5 ;  /* 0x000000ffff077224 */ /* 0x000fc400078e0a05 */
[----:B------:R-:W-:Y:S02]  /*d7f0*/  IMAD R20, R5, UR18, R20 ;  /* 0x0000001205147c24 */ /* 0x000fe4000f8e0214 */
[----:B------:R-:W-:Y:S01]  /*d800*/  IMAD R18, R7, UR4, R18 ;  /* 0x0000000407127c24 */ /* 0x000fe2000f8e0212 */
[----:B------:R-:W-:-:S03]  /*d810*/  ULDC UR4, c[0x0][0x600] ;  /* 0x0001800000047ab9 */ /* 0x000fc60000000800 */
[----:B------:R-:W-:Y:S01]  /*d820*/  IMAD R18, R18, UR4, R9 ;  /* 0x0000000412127c24 */ /* 0x000fe2000f8e0209 */
[----:B--2---:R-:W-:-:S13]  /*d830*/  ISETP.NE.AND P1, PT, R6, 0x1, PT ;  /* 0x000000010600780c */ /* 0x004fda0003f25270 */
[----:B0-----:R-:W-:-:S04]  /*d840*/  @P1 IMAD R15, R19, R21, R14 ;  /* 0x00000015130f1224 */ /* 0x001fc800078e020e */
[----:B------:R-:W-:-:S05]  /*d850*/  IMAD R15, R20, UR5, R15 ;  /* 0x00000005140f7c24 */ /* 0x000fca000f8e020f */
[----:B------:R-:W-:Y:S02]  /*d860*/  SEL R9, R18, R15, !P1 ;  /* 0x0000000f12097207 */ /* 0x000fe40004800000 */
[----:B------:R-:W-:-:S07]  /*d870*/  SEL R7, R15, R18, !P1 ;  /* 0x000000120f077207 */ /* 0x000fce0004800000 */
.L_x_431:
[----:B------:R-:W-:Y:S05]  /*d880*/  BSYNC B1 ;  /* 0x0000000000017941 */ /* 0x000fea0003800000 */
.L_x_430:
[----:B------:R-:W-:-:S13]  /*d890*/  LOP3.LUT P1, RZ, R4, 0xff, RZ, 0xc0, !PT ;  /* 0x000000ff04ff7812 */ /* 0x000fda000782c0ff */
[----:B------:R-:W-:Y:S05]  /*d8a0*/  @P1 BRA `(.L_x_434) ;  /* 0xfffffff400401947 */ /* 0x000fea000383ffff */
[----:B------:R-:W-:Y:S05]  /*d8b0*/  BSYNC B0 ;  /* 0x0000000000007941 */ /* 0x000fea0003800000 */
.L_x_422:
[----:B------:R-:W-:-:S03]  /*d8c0*/  UMOV UR4, 0xffffffff ;  /* 0xffffffff00047882 */ /* 0x000fc60000000000 */
[----:B------:R-:W-:Y:S05]  /*d8d0*/  BRA.DIV UR4, `(.L_x_435) ;  /* 0x0000000204f07947 */ /* 0x000fea000b800000 */
[----:B------:R-:W-:-:S13]  /*d8e0*/  ELECT P6, URZ, PT ;  /* 0x00000000003f782f */ /* 0x000fda00038c0000 */
.L_x_448:
[----:B------:R-:W-:Y:S04]  /*d8f0*/  BSSY B0, `(.L_x_436) ;  /* 0x0000022000007945 */ /* 0x000fe80003800000 */
[----:B------:R-:W-:Y:S05]  /*d900*/  @!P6 BRA `(.L_x_437) ;  /* 0x000000000080e947 */ /* 0x000fea0003800000 */
[----:B------:R-:W-:-:S04]  /*d910*/  LOP3.LUT R2, R2, 0x2, RZ, 0xfc, !PT ;  /* 0x0000000202027812 */ /* 0x000fc800078efcff */
[----:B------:R-:W-:-:S13]  /*d920*/  ISETP.NE.AND P0, PT, R2, 0x3, PT ;  /* 0x000000030200780c */ /* 0x000fda0003f05270 */
[----:B------:R-:W-:Y:S05]  /*d930*/  @!P0 BRA `(.L_x_438) ;  /* 0x0000000000048947 */ /* 0x000fea0003800000 */
[----:B------:R-:W-:Y:S01]  /*d940*/  BPT.TRAP 0x1 ;  /* 0x000000040000795c */ /* 0x000fe20000300000 */
.L_x_438:
[----:B------:R-:W0:Y:S01]  /*d950*/  S2R R3, SR_CgaCtaId ;  /* 0x0000000000037919 */ /* 0x000e220000008800 */
[----:B------:R-:W-:-:S04]  /*d960*/  MOV R2, 0x400 ;  /* 0x0000040000027802 */ /* 0x000fc80000000f00 */
[----:B0-----:R-:W-:Y:S02]  /*d970*/  LEA R3, R3, R2, 0x18 ;  /* 0x0000000203037211 */ /* 0x001fe400078ec0ff */
[----:B------:R-:W-:-:S03]  /*d980*/  SHF.L.U32 R2, R0, 0x1f, RZ ;  /* 0x0000001f00027819 */ /* 0x000fc600000006ff */
[----:B------:R-:W-:-:S04]  /*d990*/  VIADD R3, R3, 0x18 ;  /* 0x0000001803037836 */ /* 0x000fc80000000000 */
[C---:B------:R-:W-:Y:S02]  /*d9a0*/  IMAD R7, R12.reuse, 0x8, R3 ;  /* 0x000000080c077824 */ /* 0x040fe400078e0203 */
[----:B------:R-:W-:Y:S02]  /*d9b0*/  VIADD R12, R12, 0x1 ;  /* 0x000000010c0c7836 */ /* 0x000fe40000000000 */
[----:B------:R-:W0:Y:S03]  /*d9c0*/  SYNCS.PHASECHK.TRANS64.TRYWAIT P0, [R7+URZ], R2 ;  /* 0x00000002070075a7 */ /* 0x000e26000800017f */
[----:B------:R-:W-:-:S04]  /*d9d0*/  ISETP.NE.AND P1, PT, R12, 0x3, PT ;  /* 0x000000030c00780c */ /* 0x000fc80003f25270 */
[----:B------:R-:W-:Y:S02]  /*d9e0*/  SEL R5, RZ, 0x1, P1 ;  /* 0x00000001ff057807 */ /* 0x000fe40000800000 */
[----:B------:R-:W-:Y:S02]  /*d9f0*/  SEL R12, R12, RZ, P1 ;  /* 0x000000ff0c0c7207 */ /* 0x000fe40000800000 */
[----:B------:R-:W-:-:S03]  /*da00*/  LOP3.LUT R5, R0, R5, RZ, 0x3c, !PT ;  /* 0x0000000500057212 */ /* 0x000fc600078e3cff */
[----:B------:R-:W-:Y:S01]  /*da10*/  IMAD R9, R12, 0x8, R3 ;  /* 0x000000080c097824 */ /* 0x000fe200078e0203 */
[----:B------:R-:W-:Y:S01]  /*da20*/  SHF.L.U32 R4, R5, 0x1f, RZ ;  /* 0x0000001f05047819 */ /* 0x000fe200000006ff */
[----:B0-----:R-:W-:Y:S06]  /*da30*/  @!P0 BRA `(.L_x_439) ;  /* 0x0000000000b88947 */ /* 0x001fec0003800000 */
.L_x_449:
[----:B------:R-:W1:Y:S01]  /*da40*/  SYNCS.PHASECHK.TRANS64.TRYWAIT P0, [R9+URZ], R4 ;  /* 0x00000004090075a7 */ /* 0x000e62000800017f */
[----:B------:R-:W-:-:S05]  /*da50*/  VIADD R0, R12, 0x1 ;  /* 0x000000010c007836 */ /* 0x000fca0000000000 */
[----:B------:R-:W-:-:S04]  /*da60*/  ISETP.NE.AND P1, PT, R0, 0x3, PT ;  /* 0x000000030000780c */ /* 0x000fc80003f25270 */
[----:B0-----:R-:W-:Y:S02]  /*da70*/  SEL R2, RZ, 0x1, P1 ;  /* 0x00000001ff027807 */ /* 0x001fe40000800000 */
[----:B------:R-:W-:Y:S02]  /*da80*/  SEL R0, R0, RZ, P1 ;  /* 0x000000ff00007207 */ /* 0x000fe40000800000 */
[----:B------:R-:W-:Y:S01]  /*da90*/  LOP3.LUT R2, R5, R2, RZ, 0x3c, !PT ;  /* 0x0000000205027212 */ /* 0x000fe200078e3cff */
[----:B-1----:R-:W-:Y:S06]  /*daa0*/  @!P0 BRA `(.L_x_440) ;  /* 0x0000000000b08947 */ /* 0x002fec0003800000 */
.L_x_450:
[----:B------:R-:W-:Y:S01]  /*dab0*/  IMAD R3, R0, 0x8, R3 ;  /* 0x0000000800037824 */ /* 0x000fe200078e0203 */
[----:B------:R-:W-:-:S07]  /*dac0*/  SHF.L.U32 R0, R2, 0x1f, RZ ;  /* 0x0000001f02007819 */ /* 0x000fce00000006ff */
.L_x_441:
[----:B-1----:R1:W2:Y:S02]  /*dad0*/  SYNCS.PHASECHK.TRANS64.TRYWAIT P0, [R3+URZ], R0 ;  /* 0x00000000030075a7 */ /* 0x0022a4000800017f */
[----:B--2---:R-:W-:Y:S05]  /*dae0*/  @!P0 NANOSLEEP.SYNCS 0x989680 ;  /* 0x009896800000895d */ /* 0x004fea0003900000 */
[----:B------:R-:W2:Y:S02]  /*daf0*/  @!P0 SYNCS.PHASECHK.TRANS64 P0, [R3+URZ], R0 ;  /* 0x00000000030085a7 */ /* 0x000ea4000800007f */
[----:B--2---:R-:W-:Y:S05]  /*db00*/  @!P0 BRA `(.L_x_441) ;  /* 0xfffffffc00f08947 */ /* 0x004fea000383ffff */
.L_x_437:
[----:B------:R-:W-:Y:S05]  /*db10*/  BSYNC B0 ;  /* 0x0000000000007941 */ /* 0x000fea0003800000 */
.L_x_436:
[----:B------:R-:W-:Y:S05]  /*db20*/  EXIT ;  /* 0x000000000000794d */ /* 0x000fea0003800000 */
.L_x_17:
[----:B---3--:R3:W4:Y:S02]  /*db30*/  SYNCS.PHASECHK.TRANS64.TRYWAIT P1, [R3+URZ], R0 ;  /* 0x00000000030075a7 */ /* 0x008724000802017f */
[----:B----4-:R-:W-:Y:S05]  /*db40*/  @!P1 NANOSLEEP.SYNCS 0x989680 ;  /* 0x009896800000995d */ /* 0x010fea0003900000 */
[----:B------:R-:W4:Y:S02]  /*db50*/  @!P1 SYNCS.PHASECHK.TRANS64 P1, [R3+URZ], R0 ;  /* 0x00000000030095a7 */ /* 0x000f24000802007f */
[----:B----4-:R-:W-:Y:S05]  /*db60*/  @!P1 BRA `(.L_x_17) ;  /* 0xfffffffc00f09947 */ /* 0x010fea000383ffff */
[----:B------:R-:W-:Y:S05]  /*db70*/  BRA `(.L_x_16) ;  /* 0xffffff3400b87947 */ /* 0x000fea000383ffff */
.L_x_22:
[----:B-1----:R1:W2:Y:S02]  /*db80*/  SYNCS.PHASECHK.TRANS64.TRYWAIT P1, [R5+URZ], R4 ;  /* 0x00000004050075a7 */ /* 0x0022a4000802017f */
[----:B--2---:R-:W-:Y:S05]  /*db90*/  @!P1 NANOSLEEP.SYNCS 0x989680 ;  /* 0x009896800000995d */ /* 0x004fea0003900000 */
[----:B------:R-:W2:Y:S02]  /*dba0*/  @!P1 SYNCS.PHASECHK.TRANS64 P1, [R5+URZ], R4 ;  /* 0x00000004050095a7 */ /* 0x000ea4000802007f */
[----:B--2---:R-:W-:Y:S05]  /*dbb0*/  @!P1 BRA `(.L_x_22) ;  /* 0xfffffffc00f09947 */ /* 0x004fea000383ffff */
[----:B------:R-:W-:Y:S05]  /*dbc0*/  BRA `(.L_x_21) ;  /* 0xffffff3800f87947 */ /* 0x000fea000383ffff */
.L_x_423:
[----:B------:R-:W-:Y:S01]  /*dbd0*/  BSSY B1, `(.L_x_442) ;  /* 0x0000006000017945 */ /* 0x000fe20003800000 */
[----:B------:R-:W-:-:S07]  /*dbe0*/  IMAD.MOV.U32 R15, RZ, RZ, -0x1 ;  /* 0xffffffffff0f7424 */ /* 0x000fce00078e00ff */
[----:B------:R-:W-:Y:S05]  /*dbf0*/  WARPSYNC.COLLECTIVE R15, `(.L_x_443) ;  /* 0x000000000f0c7348 */ /* 0x000fea0003c00000 */
[----:B------:R-:W-:Y:S02]  /*dc00*/  ELECT P6, UR62, PT ;  /* 0x00000000003e782f */ /* 0x000fe400038c0000 */
[----:B------:R-:W-:Y:S01]  /*dc10*/  MOV R14, UR62 ;  /* 0x0000003e000e7c02 */ /* 0x000fe20008000f00 */
[----:B------:R-:W-:Y:S10]  /*dc20*/  ENDCOLLECTIVE ;  /* 0x000000000000791b */ /* 0x000ff40003800000 */
.L_x_443:
[----:B------:R-:W-:Y:S05]  /*dc30*/  BSYNC B1 ;  /* 0x0000000000017941 */ /* 0x000fea0003800000 */
.L_x_442:
[----:B------:R-:W-:Y:S05]  /*dc40*/  BRA `(.L_x_444) ;  /* 0xfffffff000647947 */ /* 0x000fea000383ffff */
.L_x_426:
[----:B0-----:R0:W1:Y:S02]  /*dc50*/  SYNCS.PHASECHK.TRANS64.TRYWAIT P1, [R14+URZ+0x18], R7 ;  /* 0x000018070e0075a7 */ /* 0x001064000802017f */
[----:B-1----:R-:W-:Y:S05]  /*dc60*/  @!P1 NANOSLEEP.SYNCS 0x989680 ;  /* 0x009896800000995d */ /* 0x002fea0003900000 */
[----:B------:R-:W1:Y:S02]  /*dc70*/  @!P1 SYNCS.PHASECHK.TRANS64 P1, [R14+URZ+0x18], R7 ;  /* 0x000018070e0095a7 */ /* 0x000e64000802007f */
[----:B-1----:R-:W-:Y:S05]  /*dc80*/  @!P1 BRA `(.L_x_426) ;  /* 0xfffffffc00f09947 */ /* 0x002fea000383ffff */
[----:B------:R-:W-:Y:S05]  /*dc90*/  BRA `(.L_x_445) ;  /* 0xfffffff000987947 */ /* 0x000fea000383ffff */
.L_x_435:
[----:B------:R-:W-:Y:S01]  /*dca0*/  BSSY B0, `(.L_x_446) ;  /* 0x0000006000007945 */ /* 0x000fe20003800000 */
[----:B------:R-:W-:-:S07]  /*dcb0*/  IMAD.MOV.U32 R15, RZ, RZ, -0x1 ;  /* 0xffffffffff0f7424 */ /* 0x000fce00078e00ff */
[----:B------:R-:W-:Y:S05]  /*dcc0*/  WARPSYNC.COLLECTIVE R15, `(.L_x_447) ;  /* 0x000000000f0c7348 */ /* 0x000fea0003c00000 */
[----:B------:R-:W-:Y:S02]  /*dcd0*/  ELECT P6, UR62, PT ;  /* 0x00000000003e782f */ /* 0x000fe400038c0000 */
[----:B------:R-:W-:Y:S01]  /*dce0*/  MOV R14, UR62 ;  /* 0x0000003e000e7c02 */ /* 0x000fe20008000f00 */
[----:B------:R-:W-:Y:S10]  /*dcf0*/  ENDCOLLECTIVE ;  /* 0x000000000000791b */ /* 0x000ff40003800000 */
.L_x_447:
[----:B------:R-:W-:Y:S05]  /*dd00*/  BSYNC B0 ;  /* 0x0000000000007941 */ /* 0x000fea0003800000 */
.L_x_446:
[----:B------:R-:W-:Y:S05]  /*dd10*/  BRA `(.L_x_448) ;  /* 0xfffffff800f47947 */ /* 0x000fea000383ffff */
.L_x_439:
[----:B0-----:R0:W1:Y:S02]  /*dd20*/  SYNCS.PHASECHK.TRANS64.TRYWAIT P0, [R7+URZ], R2 ;  /* 0x00000002070075a7 */ /* 0x001064000800017f */
[----:B-1----:R-:W-:Y:S05]  /*dd30*/  @!P0 NANOSLEEP.SYNCS 0x989680 ;  /* 0x009896800000895d */ /* 0x002fea0003900000 */
[----:B------:R-:W1:Y:S02]  /*dd40*/  @!P0 SYNCS.PHASECHK.TRANS64 P0, [R7+URZ], R2 ;  /* 0x00000002070085a7 */ /* 0x000e64000800007f */
[----:B-1----:R-:W-:Y:S05]  /*dd50*/  @!P0 BRA `(.L_x_439) ;  /* 0xfffffffc00f08947 */ /* 0x002fea000383ffff */
[----:B------:R-:W-:Y:S05]  /*dd60*/  BRA `(.L_x_449) ;  /* 0xfffffffc00347947 */ /* 0x000fea000383ffff */
.L_x_440:
[----:B0-----:R0:W1:Y:S02]  /*dd70*/  SYNCS.PHASECHK.TRANS64.TRYWAIT P0, [R9+URZ], R4 ;  /* 0x00000004090075a7 */ /* 0x001064000800017f */
[----:B-1----:R-:W-:Y:S05]  /*dd80*/  @!P0 NANOSLEEP.SYNCS 0x989680 ;  /* 0x009896800000895d */ /* 0x002fea0003900000 */
[----:B------:R-:W1:Y:S02]  /*dd90*/  @!P0 SYNCS.PHASECHK.TRANS64 P0, [R9+URZ], R4 ;  /* 0x00000004090085a7 */ /* 0x000e64000800007f */
[----:B-1----:R-:W-:Y:S05]  /*dda0*/  @!P0 BRA `(.L_x_440) ;  /* 0xfffffffc00f08947 */ /* 0x002fea000383ffff */
[----:B------:R-:W-:Y:S05]  /*ddb0*/  BRA `(.L_x_450) ;  /* 0xfffffffc003c7947 */ /* 0x000fea000383ffff */
.L_x_451:
[----:B------:R-:W-:-:S00]  /*ddc0*/  BRA `(.L_x_451) ;  /* 0xfffffffc00fc7947 */ /* 0x000fc0000383ffff */
[----:B------:R-:W-:-:S00]  /*ddd0*/  NOP ;  /* 0x0000000000007918 */ /* 0x000fc00000000000 */
        /* <DEDUP_REMOVED lines=10> */
.L_x_452:


//--------------------- .nv.global.init           --------------------------
	.section	.nv.global.init,"aw",@progbits
.nv.global.init:
	.type		$str$22,@object
	.size		$str$22,($str$23 - $str$22)
$str$22:
        /*0000*/ 	.byte	0x6b, 0x5f, 0x74, 0x69, 0x6c, 0x65, 0x5f, 0x63, 0x6f, 0x75, 0x6e, 0x74, 0x20, 0x3e, 0x3d, 0x20
        /*0010*/ 	.byte	0x31, 0x00
	.type		$str$23,@object
	.size		$str$23,(__unnamed_1 - $str$23)
$str$23:
        /*0012*/ 	.byte	0x2f, 0x74, 0x6d, 0x70, 0x2f, 0x63, 0x75, 0x74, 0x6c, 0x61, 0x73, 0x73, 0x5f, 0x73, 0x77, 0x65
        /*0022*/ 	.byte	0x65, 0x70, 0x5f, 0x73, 0x72, 0x63, 0x2f, 0x69, 0x6e, 0x63, 0x6c, 0x75, 0x64, 0x65, 0x2f, 0x63
        /*0032*/ 	.byte	0x75, 0x74, 0x6c, 0x61, 0x73, 0x73, 0x2f, 0x67, 0x65, 0x6d, 0x6d, 0x2f, 0x63, 0x6f, 0x6c, 0x6c
        /*0042*/ 	.byte	0x65, 0x63, 0x74, 0x69, 0x76, 0x65, 0x2f, 0x73, 0x6d, 0x39, 0x30, 0x5f, 0x6d, 0x6d, 0x61, 0x5f
        /*0052*/ 	.byte	0x74, 0x6d, 0x61, 0x5f, 0x67, 0x6d, 0x6d, 0x61, 0x5f, 0x73, 0x73, 0x5f, 0x77, 0x61, 0x72, 0x70
        /*0062*/ 	.byte	0x73, 0x70, 0x65, 0x63, 0x69, 0x61, 0x6c, 0x69, 0x7a, 0x65, 0x64, 0x2e, 0x68, 0x70, 0x70, 0x00
	.type		__unnamed_1,@object
	.size		__unnamed_1,(.L_0 - __unnamed_1)
__unnamed_1:
        /*0072*/ 	.byte	0x76, 0x6f, 0x69, 0x64, 0x20, 0x63, 0x75, 0x74, 0x6c, 0x61, 0x73, 0x73, 0x3a, 0x3a, 0x67, 0x65
        /* <DEDUP_REMOVED lines=172> */
        /*0b42*/ 	.byte	0x74, 0x69, 0x74, 0x79, 0x5d, 0x00
.L_0:


//--------------------- .nv.shared._ZN7cutlass13device_kernelINS_4gemm6kernel13GemmUniversalIN4cute5tupleIJiiiiEEENS1_10collective13CollectiveMmaINS1_34MainloopSm90TmaGmmaWarpSpecializedILi3ENS5_IJNS4_1CILi1EEESB_SB_EEENS1_35KernelTmaWarpSpecializedCooperativeEEENS5_IJNSA_ILi128EEENSA_ILi384EEESF_EEEaNS5_IJlSB_lEEEaSI_NS4_8TiledMMAINS4_8MMA_AtomIJNS4_4SM904GMMA27MMA_64x192x32_S32S8S8_SS_TNEEEENS4_6LayoutINS5_IJNSA_ILi2EEESB_SB_EEENS5_IJSB_NSA_ILi0EEESS_EEEEENS5_IJNS4_10UnderscoreESV_SV_EEEEENS4_13SM90_TMA_LOADENS4_14ComposedLayoutINS4_7SwizzleILi3ELi4ELi3EEENS4_18smem_ptr_flag_bitsILi8EEENSP_INS5_IJNSA_ILi8EEESF_EEENS5_IJSF_SB_EEEEEEEvNS4_8identityESY_S18_vS19_EENS_8epilogue10collective6detail29Sm90TmaWarpSpecializedAdapterINS1C_15DefaultEpilogueIaSI_SI_NS1B_6thread17LinearCombinationIaLi1EiiLNS1G_9ScaleType4KindE0ELNS_15FloatRoundStyleE2EaEENS1_15EpilogueDefaultEEEEEvvEEEEvNT_6ParamsE --------------------------
	.section	.nv.shared._ZN7cutlass13device_kernelINS_4gemm6kernel13GemmUniversalIN4cute5tupleIJiiiiEEENS1_10collective13CollectiveMmaINS1_34MainloopSm90TmaGmmaWarpSpecializedILi3ENS5_IJNS4_1CILi1EEESB_SB_EEENS1_35KernelTmaWarpSpecializedCooperativeEEENS5_IJNSA_ILi128EEENSA_ILi384EEESF_EEEaNS5_IJlSB_lEEEaSI_NS4_8TiledMMAINS4_8MMA_AtomIJNS4_4SM904GMMA27MMA_64x192x32_S32S8S8_SS_TNEEEENS4_6LayoutINS5_IJNSA_ILi2EEESB_SB_EEENS5_IJSB_NSA_ILi0EEESS_EEEEENS5_IJNS4_10UnderscoreESV_SV_EEEEENS4_13SM90_TMA_LOADENS4_14ComposedLayoutINS4_7SwizzleILi3ELi4ELi3EEENS4_18smem_ptr_flag_bitsILi8EEENSP_INS5_IJNSA_ILi8EEESF_EEENS5_IJSF_SB_EEEEEEEvNS4_8identityESY_S18_vS19_EENS_8epilogue10collective6detail29Sm90TmaWarpSpecializedAdapterINS1C_15DefaultEpilogueIaSI_SI_NS1B_6thread17LinearCombinationIaLi1EiiLNS1G_9ScaleType4KindE0ELNS_15FloatRoundStyleE2EaEENS1_15EpilogueDefaultEEEEEvvEEEEvNT_6ParamsE,"aw",@nobits
	.sectionflags	@""
	.align	16
	.zero		1024


//--------------------- .nv.shared.reserved.0     --------------------------
	.section	.nv.shared.reserved.0,"aw",@nobits
	.weak		__nv_reservedSMEM_offset_0_alias
	.size		__nv_reservedSMEM_offset_0_alias, 0, 0
	.other		__nv_reservedSMEM_offset_0_alias,@"STO_CUDA_RESERVED_SHARED STV_DEFAULT"
__nv_reservedSMEM_offset_0_alias:
	.zero		0


//--------------------- .nv.global                --------------------------
	.section	.nv.global,"aw",@nobits
.nv.global:
	.type		_ZN39_INTERNAL_cad5248f_4_k_cu_276941b5_92604cute1_E,@object
	.size		_ZN39_INTERNAL_cad5248f_4_k_cu_276941b5_92604cute1_E,(_ZN39_INTERNAL_cad5248f_4_k_cu_276941b5_92604cuda3std3__45__cpo6cbeginE - _ZN39_INTERNAL_cad5248f_4_k_cu_276941b5_92604cute1_E)
_ZN39_INTERNAL_cad5248f_4_k_cu_276941b5_92604cute1_E:
	.zero		1
	.type		_ZN39_INTERNAL_cad5248f_4_k_cu_276941b5_92604cuda3std3__45__cpo6cbeginE,@object
	.size		_ZN39_INTERNAL_cad5248f_4_k_cu_276941b5_92604cuda3std3__45__cpo6cbeginE,(_ZN39_INTERNAL_cad5248f_4_k_cu_276941b5_92604cuda3std3__48in_placeE - _ZN39_INTERNAL_cad5248f_4_k_cu_276941b5_92604cuda3std3__45__cpo6cbeginE)
_ZN39_INTERNAL_cad5248f_4_k_cu_276941b5_92604cuda3std3__45__cpo6cbeginE:
	.zero		1
	.type		_ZN39_INTERNAL_cad5248f_4_k_cu_276941b5_92604cuda3std3__48in_placeE,@object
	.size		_ZN39_INTERNAL_cad5248f_4_k_cu_276941b5_92604cuda3std3__48in_placeE,(_ZN39_INTERNAL_cad5248f_4_k_cu_276941b5_92604cuda3std6ranges3__45__cpo9iter_moveE - _ZN39_INTERNAL_cad5248f_4_k_cu_276941b5_92604cuda3std3__48in_placeE)
_ZN39_INTERNAL_cad5248f_4_k_cu_276941b5_92604cuda3std3__48in_placeE:
	.zero		1
	.type		_ZN39_INTERNAL_cad5248f_4_k_cu_276941b5_92604cuda3std6ranges3__45__cpo9iter_moveE,@object
	.size		_ZN39_INTERNAL_cad5248f_4_k_cu_276941b5_92604cuda3std6ranges3__45__cpo9iter_moveE,(_ZN39_INTERNAL_cad5248f_4_k_cu_276941b5_92604cuda3std3__45__cpo5beginE - _ZN39_INTERNAL_cad5248f_4_k_cu_276941b5_92604cuda3std6ranges3__45__cpo9iter_moveE)
_ZN39_INTERNAL_cad5248f_4_k_cu_276941b5_92604cuda3std6ranges3__45__cpo9iter_moveE:
	.zero		1
	.type		_ZN39_INTERNAL_cad5248f_4_k_cu_276941b5_92604cuda3std3__45__cpo5beginE,@object
	.size		_ZN39_INTERNAL_cad5248f_4_k_cu_276941b5_92604cuda3std3__45__cpo5beginE,(_ZN39_INTERNAL_cad5248f_4_k_cu_276941b5_92604cuda3std3__441_GLOBAL__N__cad5248f_4_k_cu_276941b5_92606ignoreE - _ZN39_INTERNAL_cad5248f_4_k_cu_276941b5_92604cuda3std3__45__cpo5beginE)
_ZN39_INTERNAL_cad5248f_4_k_cu_276941b5_92604cuda3std3__45__cpo5beginE:
	.zero		1
	.type		_ZN39_INTERNAL_cad5248f_4_k_cu_276941b5_92604cuda3std3__441_GLOBAL__N__cad5248f_4_k_cu_276941b5_92606ignoreE,@object
	.size		_ZN39_INTERNAL_cad5248f_4_k_cu_276941b5_92604cuda3std3__441_GLOBAL__N__cad5248f_4_k_cu_276941b5_92606ignoreE,(_ZN39_INTERNAL_cad5248f_4_k_cu_276941b5_92604cute7productE - _ZN39_INTERNAL_cad5248f_4_k_cu_276941b5_92604cuda3std3__441_GLOBAL__N__cad5248f_4_k_cu_276941b5_92606ignoreE)
_ZN39_INTERNAL_cad5248f_4_k_cu_276941b5_92604cuda3std3__441_GLOBAL__N__cad5248f_4_k_cu_276941b5_92606ignoreE:
	.zero		1
	.type		_ZN39_INTERNAL_cad5248f_4_k_cu_276941b5_92604cute7productE,@object
	.size		_ZN39_INTERNAL_cad5248f_4_k_cu_276941b5_92604cute7productE,(_ZN39_INTERNAL_cad5248f_4_k_cu_276941b5_92604cuda3std3__45__cpo3endE - _ZN39_INTERNAL_cad5248f_4_k_cu_276941b5_92604cute7productE)
_ZN39_INTERNAL_cad5248f_4_k_cu_276941b5_92604cute7productE:
	.zero		1
	.type		_ZN39_INTERNAL_cad5248f_4_k_cu_276941b5_92604cuda3std3__45__cpo3endE,@object
	.size		_ZN39_INTERNAL_cad5248f_4_k_cu_276941b5_92604cuda3std3__45__cpo3endE,(_ZN39_INTERNAL_cad5248f_4_k_cu_276941b5_92604cuda3std3__419piecewise_constructE - _ZN39_INTERNAL_cad5248f_4_k_cu_276941b5_92604cuda3std3__45__cpo3endE)
_ZN39_INTERNAL_cad5248f_4_k_cu_276941b5_92604cuda3std3__45__cpo3endE:
	.zero		1
	.type		_ZN39_INTERNAL_cad5248f_4_k_cu_276941b5_92604cuda3std3__419piecewise_constructE,@object
	.size		_ZN39_INTERNAL_cad5248f_4_k_cu_276941b5_92604cuda3std3__419piecewise_constructE,(_ZN39_INTERNAL_cad5248f_4_k_cu_276941b5_92604cuda3std3__45__cpo4cendE - _ZN39_INTERNAL_cad5248f_4_k_cu_276941b5_92604cuda3std3__419piecewise_constructE)
_ZN39_INTERNAL_cad5248f_4_k_cu_276941b5_92604cuda3std3__419piecewise_constructE:
	.zero		1
	.type		_ZN39_INTERNAL_cad5248f_4_k_cu_276941b5_92604cuda3std3__45__cpo4cendE,@object
	.size		_ZN39_INTERNAL_cad5248f_4_k_cu_276941b5_92604cuda3std3__45__cpo4cendE,(_ZN39_INTERNAL_cad5248f_4_k_cu_276941b5_92604cuda3std6ranges3__45__cpo4swapE - _ZN39_INTERNAL_cad5248f_4_k_cu_276941b5_92604cuda3std3__45__cpo4cendE)
_ZN39_INTERNAL_cad5248f_4_k_cu_276941b5_92604cuda3std3__45__cpo4cendE:
	.zero		1
	.type		_ZN39_INTERNAL_cad5248f_4_k_cu_276941b5_92604cuda3std6ranges3__45__cpo4swapE,@object
	.size		_ZN39_INTERNAL_cad5248f_4_k_cu_276941b5_92604cuda3std6ranges3__45__cpo4swapE,(.L_8 - _ZN39_INTERNAL_cad5248f_4_k_cu_276941b5_92604cuda3std6ranges3__45__cpo4swapE)
_ZN39_INTERNAL_cad5248f_4_k_cu_276941b5_92604cuda3std6ranges3__45__cpo4swapE:
	.zero		1
.L_8:


//--------------------- .nv.constant0._ZN7cutlass13device_kernelINS_4gemm6kernel13GemmUniversalIN4cute5tupleIJiiiiEEENS1_10collective13CollectiveMmaINS1_34MainloopSm90TmaGmmaWarpSpecializedILi3ENS5_IJNS4_1CILi1EEESB_SB_EEENS1_35KernelTmaWarpSpecializedCooperativeEEENS5_IJNSA_ILi128EEENSA_ILi384EEESF_EEEaNS5_IJlSB_lEEEaSI_NS4_8TiledMMAINS4_8MMA_AtomIJNS4_4SM904GMMA27MMA_64x192x32_S32S8S8_SS_TNEEEENS4_6LayoutINS5_IJNSA_ILi2EEESB_SB_EEENS5_IJSB_NSA_ILi0EEESS_EEEEENS5_IJNS4_10UnderscoreESV_SV_EEEEENS4_13SM90_TMA_LOADENS4_14ComposedLayoutINS4_7SwizzleILi3ELi4ELi3EEENS4_18smem_ptr_flag_bitsILi8EEENSP_INS5_IJNSA_ILi8EEESF_EEENS5_IJSF_SB_EEEEEEEvNS4_8identityESY_S18_vS19_EENS_8epilogue10collective6detail29Sm90TmaWarpSpecializedAdapterINS1C_15DefaultEpilogueIaSI_SI_NS1B_6thread17LinearCombinationIaLi1EiiLNS1G_9ScaleType4KindE0ELNS_15FloatRoundStyleE2EaEENS1_15EpilogueDefaultEEEEEvvEEEEvNT_6ParamsE --------------------------
	.section	.nv.constant0._ZN7cutlass13device_kernelINS_4gemm6kernel13GemmUniversalIN4cute5tupleIJiiiiEEENS1_10collective13CollectiveMmaINS1_34MainloopSm90TmaGmmaWarpSpecializedILi3ENS5_IJNS4_1CILi1EEESB_SB_EEENS1_35KernelTmaWarpSpecializedCooperativeEEENS5_IJNSA_ILi128EEENSA_ILi384EEESF_EEEaNS5_IJlSB_lEEEaSI_NS4_8TiledMMAINS4_8MMA_AtomIJNS4_4SM904GMMA27MMA_64x192x32_S32S8S8_SS_TNEEEENS4_6LayoutINS5_IJNSA_ILi2EEESB_SB_EEENS5_IJSB_NSA_ILi0EEESS_EEEEENS5_IJNS4_10UnderscoreESV_SV_EEEEENS4_13SM90_TMA_LOADENS4_14ComposedLayoutINS4_7SwizzleILi3ELi4ELi3EEENS4_18smem_ptr_flag_bitsILi8EEENSP_INS5_IJNSA_ILi8EEESF_EEENS5_IJSF_SB_EEEEEEEvNS4_8identityESY_S18_vS19_EENS_8epilogue10collective6detail29Sm90TmaWarpSpecializedAdapterINS1C_15DefaultEpilogueIaSI_SI_NS1B_6thread17LinearCombinationIaLi1EiiLNS1G_9ScaleType4KindE0ELNS_15FloatRoundStyleE2EaEENS1_15EpilogueDefaultEEEEEvvEEEEvNT_6ParamsE,"a",@progbits
	.sectionflags	@""
	.align	4
.nv.constant0._ZN7cutlass13device_kernelINS_4gemm6kernel13GemmUniversalIN4cute5tupleIJiiiiEEENS1_10collective13CollectiveMmaINS1_34MainloopSm90TmaGmmaWarpSpecializedILi3ENS5_IJNS4_1CILi1EEESB_SB_EEENS1_35KernelTmaWarpSpecializedCooperativeEEENS5_IJNSA_ILi128EEENSA_ILi384EEESF_EEEaNS5_IJlSB_lEEEaSI_NS4_8TiledMMAINS4_8MMA_AtomIJNS4_4SM904GMMA27MMA_64x192x32_S32S8S8_SS_TNEEEENS4_6LayoutINS5_IJNSA_ILi2EEESB_SB_EEENS5_IJSB_NSA_ILi0EEESS_EEEEENS5_IJNS4_10UnderscoreESV_SV_EEEEENS4_13SM90_TMA_LOADENS4_14ComposedLayoutINS4_7SwizzleILi3ELi4ELi3EEENS4_18smem_ptr_flag_bitsILi8EEENSP_INS5_IJNSA_ILi8EEESF_EEENS5_IJSF_SB_EEEEEEEvNS4_8identityESY_S18_vS19_EENS_8epilogue10collective6detail29Sm90TmaWarpSpecializedAdapterINS1C_15DefaultEpilogueIaSI_SI_NS1B_6thread17LinearCombinationIaLi1EiiLNS1G_9ScaleType4KindE0ELNS_15FloatRoundStyleE2EaEENS1_15EpilogueDefaultEEEEEvvEEEEvNT_6ParamsE:
	.zero		1664


//--------------------- SYMBOLS --------------------------

	.type		.nv.reservedSmem.offset0,@object
	.size		.nv.reservedSmem.offset0,0x4
	.type		__assertfail,@function
